// auto-generated by cutlass_sweep.gemm — config: {"arch": "sm_90", "cluster_m": 2, "cluster_n": 2, "dtype": "e4m3", "dtype_b": "e4m3", "layout": "nt", "stages": 0, "tile_k": 32, "tile_m": 128, "tile_n": 256}
#include "cutlass/cutlass.h"
#include "cutlass/gemm/collective/collective_builder.hpp"
#include "cutlass/gemm/device/gemm_universal_adapter.h"
#include "cutlass/gemm/kernel/gemm_universal.hpp"
#include "cutlass/epilogue/collective/collective_builder.hpp"

using ElemA = cutlass::float_e4m3_t;
using ElemB = cutlass::float_e4m3_t;
using ElemCD = cutlass::float_e4m3_t;
using Acc  = float;
using TileShape    = cute::Shape<cute::_128, cute::_256, cute::_32>;
using ClusterShape = cute::Shape<cute::_2, cute::_2, cute::_1>;

using CollectiveEpilogue = typename cutlass::epilogue::collective::CollectiveBuilder<
    cutlass::arch::Sm90, cutlass::arch::OpClassTensorOp,
    TileShape, ClusterShape,
    cutlass::epilogue::collective::EpilogueTileAuto,
    Acc, Acc,
    ElemCD, cutlass::layout::RowMajor, 128 / cutlass::sizeof_bits<ElemCD>::value,
    ElemCD, cutlass::layout::RowMajor, 128 / cutlass::sizeof_bits<ElemCD>::value,
    cutlass::epilogue::collective::EpilogueScheduleAuto
  >::CollectiveOp;

using CollectiveMainloop = typename cutlass::gemm::collective::CollectiveBuilder<
    cutlass::arch::Sm90, cutlass::arch::OpClassTensorOp,
    ElemA, cutlass::layout::RowMajor, 128 / cutlass::sizeof_bits<ElemA>::value,
    ElemB, cutlass::layout::ColumnMajor, 128 / cutlass::sizeof_bits<ElemB>::value,
    Acc,
    TileShape, ClusterShape,
    cutlass::gemm::collective::StageCountAutoCarveout<static_cast<int>(sizeof(typename CollectiveEpilogue::SharedStorage))>,
    cutlass::gemm::collective::KernelScheduleAuto
  >::CollectiveOp;

using GemmKernel = cutlass::gemm::kernel::GemmUniversal<
    cute::Shape<int,int,int,int>,
    CollectiveMainloop,
    CollectiveEpilogue
>;
using Gemm = cutlass::gemm::device::GemmUniversalAdapter<GemmKernel>;

// Force the device kernel symbol into the cubin without needing a host main.
auto* _anchor = &cutlass::device_kernel<GemmKernel>;


// ===== COMPILED SASS (sm_90a) =====

	.target	sm_90a

	.elftype	@"ET_EXEC"


//--------------------- .note.nv.tkinfo           --------------------------
	.section	.note.nv.tkinfo,"",@"SHT_NOTE"
	.sectionflags	@"SHF_NOTE_NV_TKINFO"
	.tkinfo
        /*0018*/ 	.word	0x00000002
        /*0030*/ 	.string	""
        /*0030*/ 	.string	"ptxas"
        /*0030*/ 	.string	"Cuda compilation tools, release 13.0, V13.0.88"
        /*0030*/ 	.string	"Build cuda_13.0.r13.0/compiler.36424714_0"
        /*0030*/ 	.string	"-arch sm_90a -m 64 "



//--------------------- .note.nv.cuinfo           --------------------------
	.section	.note.nv.cuinfo,"",@"SHT_NOTE"
	.sectionflags	@"SHF_NOTE_NV_CUINFO"
        /*0018*/ 	.short	0x0002
        /*001a*/ 	.short	0x005a
        /*001c*/ 	.short	0x0082
	.zero		2


//--------------------- .nv.info                  --------------------------
	.section	.nv.info,"",@"SHT_CUDA_INFO"
	.align	4


	//----- nvinfo : EIATTR_REGCOUNT
	.align		4
        /*0000*/ 	.byte	0x04, 0x2f
        /*0002*/ 	.short	(.L_12 - .L_11)
	.align		4
.L_11:
        /*0004*/ 	.word	index@(_ZN7cutlass13device_kernelINS_4gemm6kernel13GemmUniversalIN4cute5tupleIJiiiiEEENS1_10collective13CollectiveMmaINS1_37MainloopSm90TmaGmmaWarpSpecializedFP8ILi18ENS5_IJNS4_1CILi2EEESB_NSA_ILi1EEEEEENS1_35KernelTmaWarpSpecializedCooperativeEEENS5_IJNSA_ILi128EEENSA_ILi256EEENSA_ILi32EEEEEENS_12float_e4m3_tENS5_IJlSC_lEEESK_SL_NS4_8TiledMMAINS4_8MMA_AtomIJNS4_4SM904GMMA31MMA_64x256x32_F32E4M3E4M3_SS_TNILNSP_7ScaleInE1ELSR_1EEEEEENS4_6LayoutINS5_IJSB_SC_SC_EEENS5_IJSC_NSA_ILi0EEESW_EEEEENS5_IJNS4_10UnderscoreESZ_SZ_EEEEENS4_23SM90_TMA_LOAD_MULTICASTENS4_14ComposedLayoutINS4_7SwizzleILi1ELi4ELi3EEENS4_18smem_ptr_flag_bitsILi8EEENSU_INS5_IJNSA_ILi8EEESI_EEENS5_IJSI_SC_EEEEEEEvNS4_8identityES12_S1C_vS1D_EENS_8epilogue10collective6detail29Sm90TmaWarpSpecializedAdapterINS1G_15DefaultEpilogueISK_SL_SL_NS1F_6thread17LinearCombinationISK_Li1EffLNS1K_9ScaleType4KindE0ELNS_15FloatRoundStyleE2ESK_EENS1_15EpilogueDefaultEEEEEvvEEEEvNT_6ParamsE)
        /*0008*/ 	.word	0x000000a8


	//----- nvinfo : EIATTR_FRAME_SIZE
	.align		4
.L_12:
        /*000c*/ 	.byte	0x04, 0x11
        /*000e*/ 	.short	(.L_14 - .L_13)
	.align		4
.L_13:
        /*0010*/ 	.word	index@(_ZN7cutlass13device_kernelINS_4gemm6kernel13GemmUniversalIN4cute5tupleIJiiiiEEENS1_10collective13CollectiveMmaINS1_37MainloopSm90TmaGmmaWarpSpecializedFP8ILi18ENS5_IJNS4_1CILi2EEESB_NSA_ILi1EEEEEENS1_35KernelTmaWarpSpecializedCooperativeEEENS5_IJNSA_ILi128EEENSA_ILi256EEENSA_ILi32EEEEEENS_12float_e4m3_tENS5_IJlSC_lEEESK_SL_NS4_8TiledMMAINS4_8MMA_AtomIJNS4_4SM904GMMA31MMA_64x256x32_F32E4M3E4M3_SS_TNILNSP_7ScaleInE1ELSR_1EEEEEENS4_6LayoutINS5_IJSB_SC_SC_EEENS5_IJSC_NSA_ILi0EEESW_EEEEENS5_IJNS4_10UnderscoreESZ_SZ_EEEEENS4_23SM90_TMA_LOAD_MULTICASTENS4_14ComposedLayoutINS4_7SwizzleILi1ELi4ELi3EEENS4_18smem_ptr_flag_bitsILi8EEENSU_INS5_IJNSA_ILi8EEESI_EEENS5_IJSI_SC_EEEEEEEvNS4_8identityES12_S1C_vS1D_EENS_8epilogue10collective6detail29Sm90TmaWarpSpecializedAdapterINS1G_15DefaultEpilogueISK_SL_SL_NS1F_6thread17LinearCombinationISK_Li1EffLNS1K_9ScaleType4KindE0ELNS_15FloatRoundStyleE2ESK_EENS1_15EpilogueDefaultEEEEEvvEEEEvNT_6ParamsE)
        /*0014*/ 	.word	0x00000108


	//----- nvinfo : EIATTR_MIN_STACK_SIZE
	.align		4
.L_14:
        /*0018*/ 	.byte	0x04, 0x12
        /*001a*/ 	.short	(.L_16 - .L_15)
	.align		4
.L_15:
        /*001c*/ 	.word	index@(_ZN7cutlass13device_kernelINS_4gemm6kernel13GemmUniversalIN4cute5tupleIJiiiiEEENS1_10collective13CollectiveMmaINS1_37MainloopSm90TmaGmmaWarpSpecializedFP8ILi18ENS5_IJNS4_1CILi2EEESB_NSA_ILi1EEEEEENS1_35KernelTmaWarpSpecializedCooperativeEEENS5_IJNSA_ILi128EEENSA_ILi256EEENSA_ILi32EEEEEENS_12float_e4m3_tENS5_IJlSC_lEEESK_SL_NS4_8TiledMMAINS4_8MMA_AtomIJNS4_4SM904GMMA31MMA_64x256x32_F32E4M3E4M3_SS_TNILNSP_7ScaleInE1ELSR_1EEEEEENS4_6LayoutINS5_IJSB_SC_SC_EEENS5_IJSC_NSA_ILi0EEESW_EEEEENS5_IJNS4_10UnderscoreESZ_SZ_EEEEENS4_23SM90_TMA_LOAD_MULTICASTENS4_14ComposedLayoutINS4_7SwizzleILi1ELi4ELi3EEENS4_18smem_ptr_flag_bitsILi8EEENSU_INS5_IJNSA_ILi8EEESI_EEENS5_IJSI_SC_EEEEEEEvNS4_8identityES12_S1C_vS1D_EENS_8epilogue10collective6detail29Sm90TmaWarpSpecializedAdapterINS1G_15DefaultEpilogueISK_SL_SL_NS1F_6thread17LinearCombinationISK_Li1EffLNS1K_9ScaleType4KindE0ELNS_15FloatRoundStyleE2ESK_EENS1_15EpilogueDefaultEEEEEvvEEEEvNT_6ParamsE)
        /*0020*/ 	.word	0x00000108
.L_16:


//--------------------- .nv.compat                --------------------------
	.section	.nv.compat,"",@"SHT_CUDA_COMPAT_INFO"
	.align	4
        /*0000*/ 	.byte	0x02, 0x09, 0x01, 0x00, 0x02, 0x02, 0x04, 0x00, 0x02, 0x05, 0x05, 0x00, 0x03, 0x07, 0x01, 0x01
        /*0010*/ 	.byte	0x02, 0x03, 0x01, 0x00, 0x02, 0x06, 0x01, 0x00, 0x04, 0x0b, 0x08, 0x00, 0x00, 0x00, 0x00, 0x00
        /*0020*/ 	.byte	0x00, 0x00, 0x00, 0x00


//--------------------- .nv.info._ZN7cutlass13device_kernelINS_4gemm6kernel13GemmUniversalIN4cute5tupleIJiiiiEEENS1_10collective13CollectiveMmaINS1_37MainloopSm90TmaGmmaWarpSpecializedFP8ILi18ENS5_IJNS4_1CILi2EEESB_NSA_ILi1EEEEEENS1_35KernelTmaWarpSpecializedCooperativeEEENS5_IJNSA_ILi128EEENSA_ILi256EEENSA_ILi32EEEEEENS_12float_e4m3_tENS5_IJlSC_lEEESK_SL_NS4_8TiledMMAINS4_8MMA_AtomIJNS4_4SM904GMMA31MMA_64x256x32_F32E4M3E4M3_SS_TNILNSP_7ScaleInE1ELSR_1EEEEEENS4_6LayoutINS5_IJSB_SC_SC_EEENS5_IJSC_NSA_ILi0EEESW_EEEEENS5_IJNS4_10UnderscoreESZ_SZ_EEEEENS4_23SM90_TMA_LOAD_MULTICASTENS4_14ComposedLayoutINS4_7SwizzleILi1ELi4ELi3EEENS4_18smem_ptr_flag_bitsILi8EEENSU_INS5_IJNSA_ILi8EEESI_EEENS5_IJSI_SC_EEEEEEEvNS4_8identityES12_S1C_vS1D_EENS_8epilogue10collective6detail29Sm90TmaWarpSpecializedAdapterINS1G_15DefaultEpilogueISK_SL_SL_NS1F_6thread17LinearCombinationISK_Li1EffLNS1K_9ScaleType4KindE0ELNS_15FloatRoundStyleE2ESK_EENS1_15EpilogueDefaultEEEEEvvEEEEvNT_6ParamsE --------------------------
	.section	.nv.info._ZN7cutlass13device_kernelINS_4gemm6kernel13GemmUniversalIN4cute5tupleIJiiiiEEENS1_10collective13CollectiveMmaINS1_37MainloopSm90TmaGmmaWarpSpecializedFP8ILi18ENS5_IJNS4_1CILi2EEESB_NSA_ILi1EEEEEENS1_35KernelTmaWarpSpecializedCooperativeEEENS5_IJNSA_ILi128EEENSA_ILi256EEENSA_ILi32EEEEEENS_12float_e4m3_tENS5_IJlSC_lEEESK_SL_NS4_8TiledMMAINS4_8MMA_AtomIJNS4_4SM904GMMA31MMA_64x256x32_F32E4M3E4M3_SS_TNILNSP_7ScaleInE1ELSR_1EEEEEENS4_6LayoutINS5_IJSB_SC_SC_EEENS5_IJSC_NSA_ILi0EEESW_EEEEENS5_IJNS4_10UnderscoreESZ_SZ_EEEEENS4_23SM90_TMA_LOAD_MULTICASTENS4_14ComposedLayoutINS4_7SwizzleILi1ELi4ELi3EEENS4_18smem_ptr_flag_bitsILi8EEENSU_INS5_IJNSA_ILi8EEESI_EEENS5_IJSI_SC_EEEEEEEvNS4_8identityES12_S1C_vS1D_EENS_8epilogue10collective6detail29Sm90TmaWarpSpecializedAdapterINS1G_15DefaultEpilogueISK_SL_SL_NS1F_6thread17LinearCombinationISK_Li1EffLNS1K_9ScaleType4KindE0ELNS_15FloatRoundStyleE2ESK_EENS1_15EpilogueDefaultEEEEEvvEEEEvNT_6ParamsE,"",@"SHT_CUDA_INFO"
	.sectionflags	@""
	.align	4


	//----- nvinfo : EIATTR_CUDA_API_VERSION
	.align		4
        /*0000*/ 	.byte	0x04, 0x37
        /*0002*/ 	.short	(.L_18 - .L_17)
.L_17:
        /*0004*/ 	.word	0x00000082


	//----- nvinfo : EIATTR_KPARAM_INFO
	.align		4
.L_18:
        /*0008*/ 	.byte	0x04, 0x17
        /*000a*/ 	.short	(.L_20 - .L_19)
.L_19:
        /*000c*/ 	.word	0x00000000
        /*0010*/ 	.short	0x0000
        /*0012*/ 	.short	0x0070
        /*0014*/ 	.byte	0x00, 0xf0, 0x01, 0x10


	//----- nvinfo : EIATTR_SPARSE_MMA_MASK
	.align		4
.L_20:
        /*0018*/ 	.byte	0x03, 0x50
        /*001a*/ 	.short	0x0000


	//----- nvinfo : EIATTR_MAXREG_COUNT
	.align		4
        /*001c*/ 	.byte	0x03, 0x1b
        /*001e*/ 	.short	0x00a8


	//----- nvinfo : EIATTR_NUM_BARRIERS
	.align		4
        /*0020*/ 	.byte	0x02, 0x4c
        /*0022*/ 	.byte	0x01
	.zero		1


	//----- nvinfo : EIATTR_ANNOTATIONS
	.align		4
        /*0024*/ 	.byte	0x04, 0x55
        /*0026*/ 	.short	(.L_22 - .L_21)


	//   ....[0]....
.L_21:
        /*0028*/ 	.word	0x00000001
        /*002c*/ 	.byte	0x00, 0x09, 0x00, 0x00, 0x01, 0x00, 0x00, 0x00, 0xf0, 0x09, 0x00, 0x00, 0x01, 0x00, 0x00, 0x00
        /* <DEDUP_REMOVED lines=198> */
        /*0c9c*/ 	.byte	0x70, 0x0d, 0x01, 0x00


	//----- nvinfo : EIATTR_MERCURY_ISA_VERSION
	.align		4
.L_22:
        /*0ca0*/ 	.byte	0x03, 0x5f
        /*0ca2*/ 	.short	0x0101


	//----- nvinfo : EIATTR_INT_WARP_WIDE_INSTR_OFFSETS
	.align		4
        /*0ca4*/ 	.byte	0x04, 0x31
        /*0ca6*/ 	.short	(.L_24 - .L_23)


	//   ....[0]....
.L_23:
        /*0ca8*/ 	.word	0x00000740


	//   ....[1]....
        /*0cac*/ 	.word	0x00000760


	//   ....[2]....
        /*0cb0*/ 	.word	0x000008d0


	//----- nvinfo : EIATTR_COOP_GROUP_MASK_REGIDS
	.align		4
.L_24:
        /*0cb4*/ 	.byte	0x04, 0x29
        /*0cb6*/ 	.short	(.L_26 - .L_25)


	//   ....[0]....
.L_25:
        /*0cb8*/ 	.word	0xffffffff


	//   ....[1]....
        /*0cbc*/ 	.word	0xffffffff


	//   ....[2]....
        /*0cc0*/ 	.word	0xffffffff


	//   ....[3]....
        /*0cc4*/ 	.word	0xffffffff


	//   ....[4]....
        /*0cc8*/ 	.word	0xffffffff


	//   ....[5]....
        /*0ccc*/ 	.word	0xffffffff


	//----- nvinfo : EIATTR_COOP_GROUP_INSTR_OFFSETS
	.align		4
.L_26:
        /*0cd0*/ 	.byte	0x04, 0x28
        /*0cd2*/ 	.short	(.L_28 - .L_27)


	//   ....[0]....
.L_27:
        /*0cd4*/ 	.word	0x00000070


	//   ....[1]....
        /*0cd8*/ 	.word	0x00000080


	//   ....[2]....
        /*0cdc*/ 	.word	0x000001a0


	//   ....[3]....
        /*0ce0*/ 	.word	0x000005b0


	//   ....[4]....
        /*0ce4*/ 	.word	0x00000a30


	//   ....[5]....
        /*0ce8*/ 	.word	0x000017b0


	//----- nvinfo : EIATTR_REG_RECONFIG
	.align		4
.L_28:
        /*0cec*/ 	.byte	0x01, 0x54
	.zero		2


	//----- nvinfo : EIATTR_MBARRIER_INSTR_OFFSETS
	.align		4
        /*0cf0*/ 	.byte	0x04, 0x39
        /*0cf2*/ 	.short	(.L_30 - .L_29)


	//   ....[0]....
.L_29:
        /*0cf4*/ 	.word	0x00000340
        /*0cf8*/ 	.word	0x000000ff
        /*0cfc*/ 	.word	0x00000000
        /*0d00*/ 	.short	0x0100
        /*0d02*/ 	.byte	0x09
	.zero		1


	//   ....[1]....
        /*0d04*/ 	.word	0x00000350
        /*0d08*/ 	.word	0x000000ff
        /*0d0c*/ 	.word	0x00000090
        /*0d10*/ 	.short	0x0100
        /*0d12*/ 	.byte	0x09
	.zero		1


	//   ....[2]....
        /*0d14*/ 	.word	0x00000360
        /*0d18*/ 	.word	0x000000ff
        /*0d1c*/ 	.word	0x00000008
        /*0d20*/ 	.short	0x0100
        /*0d22*/ 	.byte	0x09
	.zero		1


	//   ....[3]....
        /*0d24*/ 	.word	0x00000370
        /*0d28*/ 	.word	0x000000ff
        /*0d2c*/ 	.word	0x00000098
        /*0d30*/ 	.short	0x0100
        /*0d32*/ 	.byte	0x09
	.zero		1


	//   ....[4]....
        /*0d34*/ 	.word	0x00000380
        /*0d38*/ 	.word	0x000000ff
        /*0d3c*/ 	.word	0x00000010
        /*0d40*/ 	.short	0x0100
        /*0d42*/ 	.byte	0x09
	.zero		1


	//   ....[5]....
        /*0d44*/ 	.word	0x00000390
        /*0d48*/ 	.word	0x000000ff
        /*0d4c*/ 	.word	0x000000a0
        /*0d50*/ 	.short	0x0100
        /*0d52*/ 	.byte	0x09
	.zero		1


	//   ....[6]....
        /*0d54*/ 	.word	0x000003a0
        /*0d58*/ 	.word	0x000000ff
        /*0d5c*/ 	.word	0x00000018
        /*0d60*/ 	.short	0x0100
        /*0d62*/ 	.byte	0x09
	.zero		1


	//   ....[7]....
        /*0d64*/ 	.word	0x000003b0
        /*0d68*/ 	.word	0x000000ff
        /*0d6c*/ 	.word	0x000000a8
        /*0d70*/ 	.short	0x0100
        /*0d72*/ 	.byte	0x09
	.zero		1


	//   ....[8]....
        /*0d74*/ 	.word	0x000003c0
        /*0d78*/ 	.word	0x000000ff
        /*0d7c*/ 	.word	0x00000020
        /*0d80*/ 	.short	0x0100
        /*0d82*/ 	.byte	0x09
	.zero		1


	//   ....[9]....
        /*0d84*/ 	.word	0x000003d0
        /*0d88*/ 	.word	0x000000ff
        /*0d8c*/ 	.word	0x000000b0
        /*0d90*/ 	.short	0x0100
        /*0d92*/ 	.byte	0x09
	.zero		1


	//   ....[10]....
        /*0d94*/ 	.word	0x000003e0
        /*0d98*/ 	.word	0x000000ff
        /*0d9c*/ 	.word	0x00000028
        /*0da0*/ 	.short	0x0100
        /*0da2*/ 	.byte	0x09
	.zero		1


	//   ....[11]....
        /*0da4*/ 	.word	0x000003f0
        /*0da8*/ 	.word	0x000000ff
        /*0dac*/ 	.word	0x000000b8
        /*0db0*/ 	.short	0x0100
        /*0db2*/ 	.byte	0x09
	.zero		1


	//   ....[12]....
        /*0db4*/ 	.word	0x00000400
        /*0db8*/ 	.word	0x000000ff
        /*0dbc*/ 	.word	0x00000030
        /*0dc0*/ 	.short	0x0100
        /*0dc2*/ 	.byte	0x09
	.zero		1


	//   ....[13]....
        /*0dc4*/ 	.word	0x00000410
        /*0dc8*/ 	.word	0x000000ff
        /*0dcc*/ 	.word	0x000000c0
        /*0dd0*/ 	.short	0x0100
        /*0dd2*/ 	.byte	0x09
	.zero		1


	//   ....[14]....
        /*0dd4*/ 	.word	0x00000420
        /*0dd8*/ 	.word	0x000000ff
        /*0ddc*/ 	.word	0x00000038
        /*0de0*/ 	.short	0x0100
        /*0de2*/ 	.byte	0x09
	.zero		1


	//   ....[15]....
        /*0de4*/ 	.word	0x00000430
        /*0de8*/ 	.word	0x000000ff
        /*0dec*/ 	.word	0x000000c8
        /*0df0*/ 	.short	0x0100
        /*0df2*/ 	.byte	0x09
	.zero		1


	//   ....[16]....
        /*0df4*/ 	.word	0x00000440
        /*0df8*/ 	.word	0x000000ff
        /*0dfc*/ 	.word	0x00000040
        /*0e00*/ 	.short	0x0100
        /*0e02*/ 	.byte	0x09
	.zero		1


	//   ....[17]....
        /*0e04*/ 	.word	0x00000450
        /*0e08*/ 	.word	0x000000ff
        /*0e0c*/ 	.word	0x000000d0
        /*0e10*/ 	.short	0x0100
        /*0e12*/ 	.byte	0x09
	.zero		1


	//   ....[18]....
        /*0e14*/ 	.word	0x00000460
        /*0e18*/ 	.word	0x000000ff
        /*0e1c*/ 	.word	0x00000048
        /*0e20*/ 	.short	0x0100
        /*0e22*/ 	.byte	0x09
	.zero		1


	//   ....[19]....
        /*0e24*/ 	.word	0x00000470
        /*0e28*/ 	.word	0x000000ff
        /*0e2c*/ 	.word	0x000000d8
        /*0e30*/ 	.short	0x0100
        /*0e32*/ 	.byte	0x09
	.zero		1


	//   ....[20]....
        /*0e34*/ 	.word	0x00000480
        /*0e38*/ 	.word	0x000000ff
        /*0e3c*/ 	.word	0x00000050
        /*0e40*/ 	.short	0x0100
        /*0e42*/ 	.byte	0x09
	.zero		1


	//   ....[21]....
        /*0e44*/ 	.word	0x00000490
        /*0e48*/ 	.word	0x000000ff
        /*0e4c*/ 	.word	0x000000e0
        /*0e50*/ 	.short	0x0100
        /*0e52*/ 	.byte	0x09
	.zero		1


	//   ....[22]....
        /*0e54*/ 	.word	0x000004a0
        /*0e58*/ 	.word	0x000000ff
        /*0e5c*/ 	.word	0x00000058
        /*0e60*/ 	.short	0x0100
        /*0e62*/ 	.byte	0x09
	.zero		1


	//   ....[23]....
        /*0e64*/ 	.word	0x000004b0
        /*0e68*/ 	.word	0x000000ff
        /*0e6c*/ 	.word	0x000000e8
        /*0e70*/ 	.short	0x0100
        /*0e72*/ 	.byte	0x09
	.zero		1


	//   ....[24]....
        /*0e74*/ 	.word	0x000004c0
        /*0e78*/ 	.word	0x000000ff
        /*0e7c*/ 	.word	0x00000060
        /*0e80*/ 	.short	0x0100
        /*0e82*/ 	.byte	0x09
	.zero		1


	//   ....[25]....
        /*0e84*/ 	.word	0x000004d0
        /*0e88*/ 	.word	0x000000ff
        /*0e8c*/ 	.word	0x000000f0
        /*0e90*/ 	.short	0x0100
        /*0e92*/ 	.byte	0x09
	.zero		1


	//   ....[26]....
        /*0e94*/ 	.word	0x000004e0
        /*0e98*/ 	.word	0x000000ff
        /*0e9c*/ 	.word	0x00000068
        /*0ea0*/ 	.short	0x0100
        /*0ea2*/ 	.byte	0x09
	.zero		1


	//   ....[27]....
        /*0ea4*/ 	.word	0x000004f0
        /*0ea8*/ 	.word	0x000000ff
        /*0eac*/ 	.word	0x000000f8
        /*0eb0*/ 	.short	0x0100
        /*0eb2*/ 	.byte	0x09
	.zero		1


	//   ....[28]....
        /*0eb4*/ 	.word	0x00000500
        /*0eb8*/ 	.word	0x000000ff
        /*0ebc*/ 	.word	0x00000070
        /*0ec0*/ 	.short	0x0100
        /*0ec2*/ 	.byte	0x09
	.zero		1


	//   ....[29]....
        /*0ec4*/ 	.word	0x00000510
        /*0ec8*/ 	.word	0x000000ff
        /*0ecc*/ 	.word	0x00000100
        /*0ed0*/ 	.short	0x0100
        /*0ed2*/ 	.byte	0x09
	.zero		1


	//   ....[30]....
        /*0ed4*/ 	.word	0x00000520
        /*0ed8*/ 	.word	0x000000ff
        /*0edc*/ 	.word	0x00000078
        /*0ee0*/ 	.short	0x0100
        /*0ee2*/ 	.byte	0x09
	.zero		1


	//   ....[31]....
        /*0ee4*/ 	.word	0x00000530
        /*0ee8*/ 	.word	0x000000ff
        /*0eec*/ 	.word	0x00000108
        /*0ef0*/ 	.short	0x0100
        /*0ef2*/ 	.byte	0x09
	.zero		1


	//   ....[32]....
        /*0ef4*/ 	.word	0x00000540
        /*0ef8*/ 	.word	0x000000ff
        /*0efc*/ 	.word	0x00000080
        /*0f00*/ 	.short	0x0100
        /*0f02*/ 	.byte	0x09
	.zero		1


	//   ....[33]....
        /*0f04*/ 	.word	0x00000550
        /*0f08*/ 	.word	0x000000ff
        /*0f0c*/ 	.word	0x00000110
        /*0f10*/ 	.short	0x0100
        /*0f12*/ 	.byte	0x09
	.zero		1


	//   ....[34]....
        /*0f14*/ 	.word	0x00000560
        /*0f18*/ 	.word	0x000000ff
        /*0f1c*/ 	.word	0x00000088
        /*0f20*/ 	.short	0x0100
        /*0f22*/ 	.byte	0x09
	.zero		1


	//   ....[35]....
        /*0f24*/ 	.word	0x00000570
        /*0f28*/ 	.word	0x000000ff
        /*0f2c*/ 	.word	0x00000118
        /*0f30*/ 	.short	0x0100
        /*0f32*/ 	.byte	0x09
	.zero		1


	//   ....[36]....
        /*0f34*/ 	.word	0x00000960
        /*0f38*/ 	.word	0x000000ff
        /*0f3c*/ 	.word	0x00000130
        /*0f40*/ 	.short	0x0100
        /*0f42*/ 	.byte	0x06
	.zero		1


	//   ....[37]....
        /*0f44*/ 	.word	0x000009d0
        /*0f48*/ 	.word	0x000000ff
        /*0f4c*/ 	.word	0x00000138
        /*0f50*/ 	.short	0x0100
        /*0f52*/ 	.byte	0x06
	.zero		1


	//   ....[38]....
        /*0f54*/ 	.word	0x00001fc0
        /*0f58*/ 	.word	0x000000ff
        /*0f5c*/ 	.word	0x00000000
        /*0f60*/ 	.short	0x010a
        /*0f62*/ 	.byte	0x06
	.zero		1


	//   ....[39]....
        /*0f64*/ 	.word	0x00002000
        /*0f68*/ 	.word	0x000000ff
        /*0f6c*/ 	.word	0x00000000
        /*0f70*/ 	.short	0x010a
        /*0f72*/ 	.byte	0x06
	.zero		1


	//   ....[40]....
        /*0f74*/ 	.word	0x000031c0
        /*0f78*/ 	.word	0x000000ff
        /*0f7c*/ 	.word	0x00000000
        /*0f80*/ 	.short	0x010a
        /*0f82*/ 	.byte	0x09
	.zero		1


	//   ....[41]....
        /*0f84*/ 	.word	0x00003200
        /*0f88*/ 	.word	0x000000ff
        /*0f8c*/ 	.word	0x00000000
        /*0f90*/ 	.short	0x010a
        /*0f92*/ 	.byte	0x09
	.zero		1


	//   ....[42]....
        /*0f94*/ 	.word	0x00004240
        /*0f98*/ 	.word	0x000000e5
        /*0f9c*/ 	.word	0x00000000
        /*0fa0*/ 	.short	0x0101
        /*0fa2*/ 	.byte	0x3f
	.zero		1


	//   ....[43]....
        /*0fa4*/ 	.word	0x00005460
        /*0fa8*/ 	.word	0x00000018
        /*0fac*/ 	.word	0x00000000
        /*0fb0*/ 	.short	0x0101
        /*0fb2*/ 	.byte	0x3f
	.zero		1


	//   ....[44]....
        /*0fb4*/ 	.word	0x0000f770
        /*0fb8*/ 	.word	0x0000000b
        /*0fbc*/ 	.word	0x00000090
        /*0fc0*/ 	.short	0x010a
        /*0fc2*/ 	.byte	0x3f
	.zero		1


	//   ....[45]....
        /*0fc4*/ 	.word	0x0000fb60
        /*0fc8*/ 	.word	0x00000004
        /*0fcc*/ 	.word	0x00000138
        /*0fd0*/ 	.short	0x0101
        /*0fd2*/ 	.byte	0x3f
	.zero		1


	//   ....[46]....
        /*0fd4*/ 	.word	0x000102e0
        /*0fd8*/ 	.word	0x00000007
        /*0fdc*/ 	.word	0x00000000
        /*0fe0*/ 	.short	0x010a
        /*0fe2*/ 	.byte	0x3f
	.zero		1


	//   ....[47]....
        /*0fe4*/ 	.word	0x00010360
        /*0fe8*/ 	.word	0x00000009
        /*0fec*/ 	.word	0x00000000
        /*0ff0*/ 	.short	0x010a
        /*0ff2*/ 	.byte	0x3f
	.zero		1


	//   ....[48]....
        /*0ff4*/ 	.word	0x000103f0
        /*0ff8*/ 	.word	0x00000006
        /*0ffc*/ 	.word	0x00000000
        /*1000*/ 	.short	0x010a
        /*1002*/ 	.byte	0x3f
	.zero		1


	//   ....[49]....
        /*1004*/ 	.word	0x00010480
        /*1008*/ 	.word	0x00000009
        /*100c*/ 	.word	0x00000000
        /*1010*/ 	.short	0x010a
        /*1012*/ 	.byte	0x3f
	.zero		1


	//   ....[50]....
        /*1014*/ 	.word	0x00010510
        /*1018*/ 	.word	0x00000006
        /*101c*/ 	.word	0x00000000
        /*1020*/ 	.short	0x010a
        /*1022*/ 	.byte	0x3f
	.zero		1


	//   ....[51]....
        /*1024*/ 	.word	0x000105a0
        /*1028*/ 	.word	0x00000009
        /*102c*/ 	.word	0x00000000
        /*1030*/ 	.short	0x010a
        /*1032*/ 	.byte	0x3f
	.zero		1


	//   ....[52]....
        /*1034*/ 	.word	0x00010630
        /*1038*/ 	.word	0x00000006
        /*103c*/ 	.word	0x00000000
        /*1040*/ 	.short	0x010a
        /*1042*/ 	.byte	0x3f
	.zero		1


	//   ....[53]....
        /*1044*/ 	.word	0x000106c0
        /*1048*/ 	.word	0x00000009
        /*104c*/ 	.word	0x00000000
        /*1050*/ 	.short	0x010a
        /*1052*/ 	.byte	0x3f
	.zero		1


	//   ....[54]....
        /*1054*/ 	.word	0x00010750
        /*1058*/ 	.word	0x00000006
        /*105c*/ 	.word	0x00000000
        /*1060*/ 	.short	0x010a
        /*1062*/ 	.byte	0x3f
	.zero		1


	//   ....[55]....
        /*1064*/ 	.word	0x000107e0
        /*1068*/ 	.word	0x00000009
        /*106c*/ 	.word	0x00000000
        /*1070*/ 	.short	0x010a
        /*1072*/ 	.byte	0x3f
	.zero		1


	//   ....[56]....
        /*1074*/ 	.word	0x00010870
        /*1078*/ 	.word	0x00000006
        /*107c*/ 	.word	0x00000000
        /*1080*/ 	.short	0x010a
        /*1082*/ 	.byte	0x3f
	.zero		1


	//   ....[57]....
        /*1084*/ 	.word	0x00010900
        /*1088*/ 	.word	0x00000009
        /*108c*/ 	.word	0x00000000
        /*1090*/ 	.short	0x010a
        /*1092*/ 	.byte	0x3f
	.zero		1


	//   ....[58]....
        /*1094*/ 	.word	0x00010990
        /*1098*/ 	.word	0x00000006
        /*109c*/ 	.word	0x00000000
        /*10a0*/ 	.short	0x010a
        /*10a2*/ 	.byte	0x3f
	.zero		1


	//   ....[59]....
        /*10a4*/ 	.word	0x00010a20
        /*10a8*/ 	.word	0x00000009
        /*10ac*/ 	.word	0x00000000
        /*10b0*/ 	.short	0x010a
        /*10b2*/ 	.byte	0x3f
	.zero		1


	//   ....[60]....
        /*10b4*/ 	.word	0x00010ab0
        /*10b8*/ 	.word	0x00000006
        /*10bc*/ 	.word	0x00000000
        /*10c0*/ 	.short	0x010a
        /*10c2*/ 	.byte	0x3f
	.zero		1


	//   ....[61]....
        /*10c4*/ 	.word	0x00010b40
        /*10c8*/ 	.word	0x00000009
        /*10cc*/ 	.word	0x00000000
        /*10d0*/ 	.short	0x010a
        /*10d2*/ 	.byte	0x3f
	.zero		1


	//   ....[62]....
        /*10d4*/ 	.word	0x00010bd0
        /*10d8*/ 	.word	0x00000006
        /*10dc*/ 	.word	0x00000000
        /*10e0*/ 	.short	0x010a
        /*10e2*/ 	.byte	0x3f
	.zero		1


	//   ....[63]....
        /*10e4*/ 	.word	0x00010c60
        /*10e8*/ 	.word	0x00000003
        /*10ec*/ 	.word	0x00000000
        /*10f0*/ 	.short	0x010a
        /*10f2*/ 	.byte	0x3f
	.zero		1


	//   ....[64]....
        /*10f4*/ 	.word	0x00010cd0
        /*10f8*/ 	.word	0x00000003
        /*10fc*/ 	.word	0x00000000
        /*1100*/ 	.short	0x010a
        /*1102*/ 	.byte	0x3f
	.zero		1


	//   ....[65]....
        /*1104*/ 	.word	0x00010d40
        /*1108*/ 	.word	0x00000000
        /*110c*/ 	.word	0x00000000
        /*1110*/ 	.short	0x010a
        /*1112*/ 	.byte	0x3f
	.zero		1


	//   ....[66]....
        /*1114*/ 	.word	0x00010e20
        /*1118*/ 	.word	0x0000000b
        /*111c*/ 	.word	0x00000090
        /*1120*/ 	.short	0x010a
        /*1122*/ 	.byte	0x3f
	.zero		1


	//   ....[67]....
        /*1124*/ 	.word	0x00010ef0
        /*1128*/ 	.word	0x00000007
        /*112c*/ 	.word	0x00000000
        /*1130*/ 	.short	0x010a
        /*1132*/ 	.byte	0x3f
	.zero		1


	//   ....[68]....
        /*1134*/ 	.word	0x00010f40
        /*1138*/ 	.word	0x00000009
        /*113c*/ 	.word	0x00000000
        /*1140*/ 	.short	0x010a
        /*1142*/ 	.byte	0x3f
	.zero		1


	//   ....[69]....
        /*1144*/ 	.word	0x00010f90
        /*1148*/ 	.word	0x00000006
        /*114c*/ 	.word	0x00000000
        /*1150*/ 	.short	0x010a
        /*1152*/ 	.byte	0x3f
	.zero		1


	//   ....[70]....
        /*1154*/ 	.word	0x00010fe0
        /*1158*/ 	.word	0x00000009
        /*115c*/ 	.word	0x00000000
        /*1160*/ 	.short	0x010a
        /*1162*/ 	.byte	0x3f
	.zero		1


	//   ....[71]....
        /*1164*/ 	.word	0x00011030
        /*1168*/ 	.word	0x00000006
        /*116c*/ 	.word	0x00000000
        /*1170*/ 	.short	0x010a
        /*1172*/ 	.byte	0x3f
	.zero		1


	//   ....[72]....
        /*1174*/ 	.word	0x00011080
        /*1178*/ 	.word	0x00000009
        /*117c*/ 	.word	0x00000000
        /*1180*/ 	.short	0x010a
        /*1182*/ 	.byte	0x3f
	.zero		1


	//   ....[73]....
        /*1184*/ 	.word	0x000110d0
        /*1188*/ 	.word	0x00000006
        /*118c*/ 	.word	0x00000000
        /*1190*/ 	.short	0x010a
        /*1192*/ 	.byte	0x3f
	.zero		1


	//   ....[74]....
        /*1194*/ 	.word	0x00011120
        /*1198*/ 	.word	0x00000009
        /*119c*/ 	.word	0x00000000
        /*11a0*/ 	.short	0x010a
        /*11a2*/ 	.byte	0x3f
	.zero		1


	//   ....[75]....
        /*11a4*/ 	.word	0x00011170
        /*11a8*/ 	.word	0x00000006
        /*11ac*/ 	.word	0x00000000
        /*11b0*/ 	.short	0x010a
        /*11b2*/ 	.byte	0x3f
	.zero		1


	//   ....[76]....
        /*11b4*/ 	.word	0x000111c0
        /*11b8*/ 	.word	0x00000009
        /*11bc*/ 	.word	0x00000000
        /*11c0*/ 	.short	0x010a
        /*11c2*/ 	.byte	0x3f
	.zero		1


	//   ....[77]....
        /*11c4*/ 	.word	0x00011210
        /*11c8*/ 	.word	0x00000006
        /*11cc*/ 	.word	0x00000000
        /*11d0*/ 	.short	0x010a
        /*11d2*/ 	.byte	0x3f
	.zero		1


	//   ....[78]....
        /*11d4*/ 	.word	0x00011260
        /*11d8*/ 	.word	0x00000009
        /*11dc*/ 	.word	0x00000000
        /*11e0*/ 	.short	0x010a
        /*11e2*/ 	.byte	0x3f
	.zero		1


	//   ....[79]....
        /*11e4*/ 	.word	0x000112b0
        /*11e8*/ 	.word	0x00000006
        /*11ec*/ 	.word	0x00000000
        /*11f0*/ 	.short	0x010a
        /*11f2*/ 	.byte	0x3f
	.zero		1


	//   ....[80]....
        /*11f4*/ 	.word	0x00011300
        /*11f8*/ 	.word	0x00000009
        /*11fc*/ 	.word	0x00000000
        /*1200*/ 	.short	0x010a
        /*1202*/ 	.byte	0x3f
	.zero		1


	//   ....[81]....
        /*1204*/ 	.word	0x00011350
        /*1208*/ 	.word	0x00000006
        /*120c*/ 	.word	0x00000000
        /*1210*/ 	.short	0x010a
        /*1212*/ 	.byte	0x3f
	.zero		1


	//   ....[82]....
        /*1214*/ 	.word	0x000113a0
        /*1218*/ 	.word	0x00000009
        /*121c*/ 	.word	0x00000000
        /*1220*/ 	.short	0x010a
        /*1222*/ 	.byte	0x3f
	.zero		1


	//   ....[83]....
        /*1224*/ 	.word	0x000113f0
        /*1228*/ 	.word	0x00000006
        /*122c*/ 	.word	0x00000000
        /*1230*/ 	.short	0x010a
        /*1232*/ 	.byte	0x3f
	.zero		1


	//----- nvinfo : EIATTR_NUM_MBARRIERS
	.align		4
.L_30:
        /*1234*/ 	.byte	0x03, 0x38
        /*1236*/ 	.short	0x0026


	//----- nvinfo : EIATTR_EXIT_INSTR_OFFSETS
	.align		4
        /*1238*/ 	.byte	0x04, 0x1c
        /*123a*/ 	.short	(.L_32 - .L_31)


	//   ....[0]....
.L_31:
        /*123c*/ 	.word	0x00000bc0


	//   ....[1]....
        /*1240*/ 	.word	0x00001450


	//   ....[2]....
        /*1244*/ 	.word	0x0000ed80


	//   ....[3]....
        /*1248*/ 	.word	0x0000f310


	//   ....[4]....
        /*124c*/ 	.word	0x00010cb0


	//----- nvinfo : EIATTR_MAX_THREADS
	.align		4
.L_32:
        /*1250*/ 	.byte	0x04, 0x05
        /*1252*/ 	.short	(.L_34 - .L_33)
.L_33:
        /*1254*/ 	.word	0x00000180
        /*1258*/ 	.word	0x00000001
        /*125c*/ 	.word	0x00000001


	//----- nvinfo : EIATTR_CRS_STACK_SIZE
	.align		4
.L_34:
        /*1260*/ 	.byte	0x04, 0x1e
        /*1262*/ 	.short	(.L_36 - .L_35)
.L_35:
        /*1264*/ 	.word	0x00000000


	//----- nvinfo : EIATTR_CBANK_PARAM_SIZE
	.align		4
.L_36:
        /*1268*/ 	.byte	0x03, 0x19
        /*126a*/ 	.short	0x0470


	//----- nvinfo : EIATTR_PARAM_CBANK
	.align		4
        /*126c*/ 	.byte	0x04, 0x0a
        /*126e*/ 	.short	(.L_38 - .L_37)
	.align		4
.L_37:
        /*1270*/ 	.word	index@(.nv.constant0._ZN7cutlass13device_kernelINS_4gemm6kernel13GemmUniversalIN4cute5tupleIJiiiiEEENS1_10collective13CollectiveMmaINS1_37MainloopSm90TmaGmmaWarpSpecializedFP8ILi18ENS5_IJNS4_1CILi2EEESB_NSA_ILi1EEEEEENS1_35KernelTmaWarpSpecializedCooperativeEEENS5_IJNSA_ILi128EEENSA_ILi256EEENSA_ILi32EEEEEENS_12float_e4m3_tENS5_IJlSC_lEEESK_SL_NS4_8TiledMMAINS4_8MMA_AtomIJNS4_4SM904GMMA31MMA_64x256x32_F32E4M3E4M3_SS_TNILNSP_7ScaleInE1ELSR_1EEEEEENS4_6LayoutINS5_IJSB_SC_SC_EEENS5_IJSC_NSA_ILi0EEESW_EEEEENS5_IJNS4_10UnderscoreESZ_SZ_EEEEENS4_23SM90_TMA_LOAD_MULTICASTENS4_14ComposedLayoutINS4_7SwizzleILi1ELi4ELi3EEENS4_18smem_ptr_flag_bitsILi8EEENSU_INS5_IJNSA_ILi8EEESI_EEENS5_IJSI_SC_EEEEEEEvNS4_8identityES12_S1C_vS1D_EENS_8epilogue10collective6detail29Sm90TmaWarpSpecializedAdapterINS1G_15DefaultEpilogueISK_SL_SL_NS1F_6thread17LinearCombinationISK_Li1EffLNS1K_9ScaleType4KindE0ELNS_15FloatRoundStyleE2ESK_EENS1_15EpilogueDefaultEEEEEvvEEEEvNT_6ParamsE)
        /*1274*/ 	.short	0x0210
        /*1276*/ 	.short	0x0470


	//----- nvinfo : EIATTR_SW_WAR
	.align		4
.L_38:
        /*1278*/ 	.byte	0x04, 0x36
        /*127a*/ 	.short	(.L_40 - .L_39)
.L_39:
        /*127c*/ 	.word	0x00000008
.L_40:


//--------------------- .nv.callgraph             --------------------------
	.section	.nv.callgraph,"",@"SHT_CUDA_CALLGRAPH"
	.align	4
	.sectionentsize	8
	.align		4
        /*0000*/ 	.word	0x00000000
	.align		4
        /*0004*/ 	.word	0xffffffff
	.align		4
        /*0008*/ 	.word	0x00000000
	.align		4
        /*000c*/ 	.word	0xfffffffe
	.align		4
        /*0010*/ 	.word	0x00000000
	.align		4
        /*0014*/ 	.word	0xfffffffd
	.align		4
        /*0018*/ 	.word	0x00000000
	.align		4
        /*001c*/ 	.word	0xfffffffc


//--------------------- .nv.constant4             --------------------------
	.section	.nv.constant4,"a",@progbits
	.align	8
	.align		8
.nv.constant4:
        /*0000*/ 	.dword	_ZN40_INTERNAL_d292b252_4_k_cu_f9a42453_173254cuda3std3__45__cpo5beginE
	.align		8
        /*0008*/ 	.dword	_ZN40_INTERNAL_d292b252_4_k_cu_f9a42453_173254cuda3std3__45__cpo3endE
	.align		8
        /*0010*/ 	.dword	_ZN40_INTERNAL_d292b252_4_k_cu_f9a42453_173254cuda3std3__45__cpo6cbeginE
	.align		8
        /*0018*/ 	.dword	_ZN40_INTERNAL_d292b252_4_k_cu_f9a42453_173254cuda3std3__45__cpo4cendE
	.align		8
        /*0020*/ 	.dword	_ZN40_INTERNAL_d292b252_4_k_cu_f9a42453_173254cuda3std3__442_GLOBAL__N__d292b252_4_k_cu_f9a42453_173256ignoreE
	.align		8
        /*0028*/ 	.dword	_ZN40_INTERNAL_d292b252_4_k_cu_f9a42453_173254cuda3std3__419piecewise_constructE
	.align		8
        /*0030*/ 	.dword	_ZN40_INTERNAL_d292b252_4_k_cu_f9a42453_173254cuda3std3__48in_placeE
	.align		8
        /*0038*/ 	.dword	_ZN40_INTERNAL_d292b252_4_k_cu_f9a42453_173254cuda3std6ranges3__45__cpo4swapE
	.align		8
        /*0040*/ 	.dword	_ZN40_INTERNAL_d292b252_4_k_cu_f9a42453_173254cuda3std6ranges3__45__cpo9iter_moveE
	.align		8
        /*0048*/ 	.dword	_ZN40_INTERNAL_d292b252_4_k_cu_f9a42453_173254cute7productE
	.align		8
        /*0050*/ 	.dword	_ZN40_INTERNAL_d292b252_4_k_cu_f9a42453_173254cute1_E


//--------------------- .text._ZN7cutlass13device_kernelINS_4gemm6kernel13GemmUniversalIN4cute5tupleIJiiiiEEENS1_10collective13CollectiveMmaINS1_37MainloopSm90TmaGmmaWarpSpecializedFP8ILi18ENS5_IJNS4_1CILi2EEESB_NSA_ILi1EEEEEENS1_35KernelTmaWarpSpecializedCooperativeEEENS5_IJNSA_ILi128EEENSA_ILi256EEENSA_ILi32EEEEEENS_12float_e4m3_tENS5_IJlSC_lEEESK_SL_NS4_8TiledMMAINS4_8MMA_AtomIJNS4_4SM904GMMA31MMA_64x256x32_F32E4M3E4M3_SS_TNILNSP_7ScaleInE1ELSR_1EEEEEENS4_6LayoutINS5_IJSB_SC_SC_EEENS5_IJSC_NSA_ILi0EEESW_EEEEENS5_IJNS4_10UnderscoreESZ_SZ_EEEEENS4_23SM90_TMA_LOAD_MULTICASTENS4_14ComposedLayoutINS4_7SwizzleILi1ELi4ELi3EEENS4_18smem_ptr_flag_bitsILi8EEENSU_INS5_IJNSA_ILi8EEESI_EEENS5_IJSI_SC_EEEEEEEvNS4_8identityES12_S1C_vS1D_EENS_8epilogue10collective6detail29Sm90TmaWarpSpecializedAdapterINS1G_15DefaultEpilogueISK_SL_SL_NS1F_6thread17LinearCombinationISK_Li1EffLNS1K_9ScaleType4KindE0ELNS_15FloatRoundStyleE2ESK_EENS1_15EpilogueDefaultEEEEEvvEEEEvNT_6ParamsE --------------------------
	.section	.text._ZN7cutlass13device_kernelINS_4gemm6kernel13GemmUniversalIN4cute5tupleIJiiiiEEENS1_10collective13CollectiveMmaINS1_37MainloopSm90TmaGmmaWarpSpecializedFP8ILi18ENS5_IJNS4_1CILi2EEESB_NSA_ILi1EEEEEENS1_35KernelTmaWarpSpecializedCooperativeEEENS5_IJNSA_ILi128EEENSA_ILi256EEENSA_ILi32EEEEEENS_12float_e4m3_tENS5_IJlSC_lEEESK_SL_NS4_8TiledMMAINS4_8MMA_AtomIJNS4_4SM904GMMA31MMA_64x256x32_F32E4M3E4M3_SS_TNILNSP_7ScaleInE1ELSR_1EEEEEENS4_6LayoutINS5_IJSB_SC_SC_EEENS5_IJSC_NSA_ILi0EEESW_EEEEENS5_IJNS4_10UnderscoreESZ_SZ_EEEEENS4_23SM90_TMA_LOAD_MULTICASTENS4_14ComposedLayoutINS4_7SwizzleILi1ELi4ELi3EEENS4_18smem_ptr_flag_bitsILi8EEENSU_INS5_IJNSA_ILi8EEESI_EEENS5_IJSI_SC_EEEEEEEvNS4_8identityES12_S1C_vS1D_EENS_8epilogue10collective6detail29Sm90TmaWarpSpecializedAdapterINS1G_15DefaultEpilogueISK_SL_SL_NS1F_6thread17LinearCombinationISK_Li1EffLNS1K_9ScaleType4KindE0ELNS_15FloatRoundStyleE2ESK_EENS1_15EpilogueDefaultEEEEEvvEEEEvNT_6ParamsE,"ax",@progbits
	.align	128
.text._ZN7cutlass13device_kernelINS_4gemm6kernel13GemmUniversalIN4cute5tupleIJiiiiEEENS1_10collective13CollectiveMmaINS1_37MainloopSm90TmaGmmaWarpSpecializedFP8ILi18ENS5_IJNS4_1CILi2EEESB_NSA_ILi1EEEEEENS1_35KernelTmaWarpSpecializedCooperativeEEENS5_IJNSA_ILi128EEENSA_ILi256EEENSA_ILi32EEEEEENS_12float_e4m3_tENS5_IJlSC_lEEESK_SL_NS4_8TiledMMAINS4_8MMA_AtomIJNS4_4SM904GMMA31MMA_64x256x32_F32E4M3E4M3_SS_TNILNSP_7ScaleInE1ELSR_1EEEEEENS4_6LayoutINS5_IJSB_SC_SC_EEENS5_IJSC_NSA_ILi0EEESW_EEEEENS5_IJNS4_10UnderscoreESZ_SZ_EEEEENS4_23SM90_TMA_LOAD_MULTICASTENS4_14ComposedLayoutINS4_7SwizzleILi1ELi4ELi3EEENS4_18smem_ptr_flag_bitsILi8EEENSU_INS5_IJNSA_ILi8EEESI_EEENS5_IJSI_SC_EEEEEEEvNS4_8identityES12_S1C_vS1D_EENS_8epilogue10collective6detail29Sm90TmaWarpSpecializedAdapterINS1G_15DefaultEpilogueISK_SL_SL_NS1F_6thread17LinearCombinationISK_Li1EffLNS1K_9ScaleType4KindE0ELNS_15FloatRoundStyleE2ESK_EENS1_15EpilogueDefaultEEEEEvvEEEEvNT_6ParamsE:
        .type           _ZN7cutlass13device_kernelINS_4gemm6kernel13GemmUniversalIN4cute5tupleIJiiiiEEENS1_10collective13CollectiveMmaINS1_37MainloopSm90TmaGmmaWarpSpecializedFP8ILi18ENS5_IJNS4_1CILi2EEESB_NSA_ILi1EEEEEENS1_35KernelTmaWarpSpecializedCooperativeEEENS5_IJNSA_ILi128EEENSA_ILi256EEENSA_ILi32EEEEEENS_12float_e4m3_tENS5_IJlSC_lEEESK_SL_NS4_8TiledMMAINS4_8MMA_AtomIJNS4_4SM904GMMA31MMA_64x256x32_F32E4M3E4M3_SS_TNILNSP_7ScaleInE1ELSR_1EEEEEENS4_6LayoutINS5_IJSB_SC_SC_EEENS5_IJSC_NSA_ILi0EEESW_EEEEENS5_IJNS4_10UnderscoreESZ_SZ_EEEEENS4_23SM90_TMA_LOAD_MULTICASTENS4_14ComposedLayoutINS4_7SwizzleILi1ELi4ELi3EEENS4_18smem_ptr_flag_bitsILi8EEENSU_INS5_IJNSA_ILi8EEESI_EEENS5_IJSI_SC_EEEEEEEvNS4_8identityES12_S1C_vS1D_EENS_8epilogue10collective6detail29Sm90TmaWarpSpecializedAdapterINS1G_15DefaultEpilogueISK_SL_SL_NS1F_6thread17LinearCombinationISK_Li1EffLNS1K_9ScaleType4KindE0ELNS_15FloatRoundStyleE2ESK_EENS1_15EpilogueDefaultEEEEEvvEEEEvNT_6ParamsE,@function
        .size           _ZN7cutlass13device_kernelINS_4gemm6kernel13GemmUniversalIN4cute5tupleIJiiiiEEENS1_10collective13CollectiveMmaINS1_37MainloopSm90TmaGmmaWarpSpecializedFP8ILi18ENS5_IJNS4_1CILi2EEESB_NSA_ILi1EEEEEENS1_35KernelTmaWarpSpecializedCooperativeEEENS5_IJNSA_ILi128EEENSA_ILi256EEENSA_ILi32EEEEEENS_12float_e4m3_tENS5_IJlSC_lEEESK_SL_NS4_8TiledMMAINS4_8MMA_AtomIJNS4_4SM904GMMA31MMA_64x256x32_F32E4M3E4M3_SS_TNILNSP_7ScaleInE1ELSR_1EEEEEENS4_6LayoutINS5_IJSB_SC_SC_EEENS5_IJSC_NSA_ILi0EEESW_EEEEENS5_IJNS4_10UnderscoreESZ_SZ_EEEEENS4_23SM90_TMA_LOAD_MULTICASTENS4_14ComposedLayoutINS4_7SwizzleILi1ELi4ELi3EEENS4_18smem_ptr_flag_bitsILi8EEENSU_INS5_IJNSA_ILi8EEESI_EEENS5_IJSI_SC_EEEEEEEvNS4_8identityES12_S1C_vS1D_EENS_8epilogue10collective6detail29Sm90TmaWarpSpecializedAdapterINS1G_15DefaultEpilogueISK_SL_SL_NS1F_6thread17LinearCombinationISK_Li1EffLNS1K_9ScaleType4KindE0ELNS_15FloatRoundStyleE2ESK_EENS1_15EpilogueDefaultEEEEEvvEEEEvNT_6ParamsE,(.L_x_363 - _ZN7cutlass13device_kernelINS_4gemm6kernel13GemmUniversalIN4cute5tupleIJiiiiEEENS1_10collective13CollectiveMmaINS1_37MainloopSm90TmaGmmaWarpSpecializedFP8ILi18ENS5_IJNS4_1CILi2EEESB_NSA_ILi1EEEEEENS1_35KernelTmaWarpSpecializedCooperativeEEENS5_IJNSA_ILi128EEENSA_ILi256EEENSA_ILi32EEEEEENS_12float_e4m3_tENS5_IJlSC_lEEESK_SL_NS4_8TiledMMAINS4_8MMA_AtomIJNS4_4SM904GMMA31MMA_64x256x32_F32E4M3E4M3_SS_TNILNSP_7ScaleInE1ELSR_1EEEEEENS4_6LayoutINS5_IJSB_SC_SC_EEENS5_IJSC_NSA_ILi0EEESW_EEEEENS5_IJNS4_10UnderscoreESZ_SZ_EEEEENS4_23SM90_TMA_LOAD_MULTICASTENS4_14ComposedLayoutINS4_7SwizzleILi1ELi4ELi3EEENS4_18smem_ptr_flag_bitsILi8EEENSU_INS5_IJNSA_ILi8EEESI_EEENS5_IJSI_SC_EEEEEEEvNS4_8identityES12_S1C_vS1D_EENS_8epilogue10collective6detail29Sm90TmaWarpSpecializedAdapterINS1G_15DefaultEpilogueISK_SL_SL_NS1F_6thread17LinearCombinationISK_Li1EffLNS1K_9ScaleType4KindE0ELNS_15FloatRoundStyleE2ESK_EENS1_15EpilogueDefaultEEEEEvvEEEEvNT_6ParamsE)
        .other          _ZN7cutlass13device_kernelINS_4gemm6kernel13GemmUniversalIN4cute5tupleIJiiiiEEENS1_10collective13CollectiveMmaINS1_37MainloopSm90TmaGmmaWarpSpecializedFP8ILi18ENS5_IJNS4_1CILi2EEESB_NSA_ILi1EEEEEENS1_35KernelTmaWarpSpecializedCooperativeEEENS5_IJNSA_ILi128EEENSA_ILi256EEENSA_ILi32EEEEEENS_12float_e4m3_tENS5_IJlSC_lEEESK_SL_NS4_8TiledMMAINS4_8MMA_AtomIJNS4_4SM904GMMA31MMA_64x256x32_F32E4M3E4M3_SS_TNILNSP_7ScaleInE1ELSR_1EEEEEENS4_6LayoutINS5_IJSB_SC_SC_EEENS5_IJSC_NSA_ILi0EEESW_EEEEENS5_IJNS4_10UnderscoreESZ_SZ_EEEEENS4_23SM90_TMA_LOAD_MULTICASTENS4_14ComposedLayoutINS4_7SwizzleILi1ELi4ELi3EEENS4_18smem_ptr_flag_bitsILi8EEENSU_INS5_IJNSA_ILi8EEESI_EEENS5_IJSI_SC_EEEEEEEvNS4_8identityES12_S1C_vS1D_EENS_8epilogue10collective6detail29Sm90TmaWarpSpecializedAdapterINS1G_15DefaultEpilogueISK_SL_SL_NS1F_6thread17LinearCombinationISK_Li1EffLNS1K_9ScaleType4KindE0ELNS_15FloatRoundStyleE2ESK_EENS1_15EpilogueDefaultEEEEEvvEEEEvNT_6ParamsE,@"STO_CUDA_ENTRY STV_DEFAULT"
_ZN7cutlass13device_kernelINS_4gemm6kernel13GemmUniversalIN4cute5tupleIJiiiiEEENS1_10collective13CollectiveMmaINS1_37MainloopSm90TmaGmmaWarpSpecializedFP8ILi18ENS5_IJNS4_1CILi2EEESB_NSA_ILi1EEEEEENS1_35KernelTmaWarpSpecializedCooperativeEEENS5_IJNSA_ILi128EEENSA_ILi256EEENSA_ILi32EEEEEENS_12float_e4m3_tENS5_IJlSC_lEEESK_SL_NS4_8TiledMMAINS4_8MMA_AtomIJNS4_4SM904GMMA31MMA_64x256x32_F32E4M3E4M3_SS_TNILNSP_7ScaleInE1ELSR_1EEEEEENS4_6LayoutINS5_IJSB_SC_SC_EEENS5_IJSC_NSA_ILi0EEESW_EEEEENS5_IJNS4_10UnderscoreESZ_SZ_EEEEENS4_23SM90_TMA_LOAD_MULTICASTENS4_14ComposedLayoutINS4_7SwizzleILi1ELi4ELi3EEENS4_18smem_ptr_flag_bitsILi8EEENSU_INS5_IJNSA_ILi8EEESI_EEENS5_IJSI_SC_EEEEEEEvNS4_8identityES12_S1C_vS1D_EENS_8epilogue10collective6detail29Sm90TmaWarpSpecializedAdapterINS1G_15DefaultEpilogueISK_SL_SL_NS1F_6thread17LinearCombinationISK_Li1EffLNS1K_9ScaleType4KindE0ELNS_15FloatRoundStyleE2ESK_EENS1_15EpilogueDefaultEEEEEvvEEEEvNT_6ParamsE:
[----:B------:R-:W0:Y:S02]  /*0000*/  LDC R1, c[0x0][0x28] ;  /* 0x00000a00ff017b82 */ /* 0x000e240000000800 */
[----:B0-----:R-:W-:Y:S01]  /*0010*/  VIADD R1, R1, 0xfffffef8 ;  /* 0xfffffef801017836 */ /* 0x001fe20000000000 */
[----:B------:R-:W0:Y:S01]  /*0020*/  S2R R4, SR_TID.X ;  /* 0x0000000000047919 */ /* 0x000e220000002100 */
[----:B------:R-:W-:Y:S01]  /*0030*/  ELECT P0, URZ, PT ;  /* 0x00000000003f782f */ /* 0x000fe20003800000 */
[----:B------:R-:W-:Y:S01]  /*0040*/  BSSY B0, `(.L_x_0) ;  /* 0x0000015000007945 */ /* 0x000fe20003800000 */
[--C-:B0-----:R-:W-:Y:S02]  /*0050*/  SHF.R.U32.HI R0, RZ, 0x5, R4.reuse ;  /* 0x00000005ff007819 */ /* 0x101fe40000011604 */
[----:B------:R-:W-:-:S03]  /*0060*/  SHF.R.U32.HI R2, RZ, 0x7, R4 ;  /* 0x00000007ff027819 */ /* 0x000fc60000011604 */
[----:B------:R-:W0:Y:S04]  /*0070*/  SHFL.IDX PT, R3, R0, RZ, 0x1f ;  /* 0x00001fff00037589 */ /* 0x000e2800000e0000 */
[----:B------:R-:W1:Y:S01]  /*0080*/  SHFL.IDX PT, R2, R2, RZ, 0x1f ;  /* 0x00001fff02027589 */ /* 0x000e6200000e0000 */
[----:B0-----:R-:W-:Y:S02]  /*0090*/  R2UR UR4, R3 ;  /* 0x00000000030472ca */ /* 0x001fe400000e0000 */
[----:B-1----:R-:W-:-:S11]  /*00a0*/  R2UR UR6, R2 ;  /* 0x00000000020672ca */ /* 0x002fd600000e0000 */
[----:B------:R-:W-:Y:S02]  /*00b0*/  USHF.R.S32.HI UR5, URZ, 0x1f, UR4 ;  /* 0x0000001f3f057899 */ /* 0x000fe40008011404 */
[----:B------:R-:W-:Y:S02]  /*00c0*/  ISETP.NE.OR P0, PT, RZ, UR4, !P0 ;  /* 0x00000004ff007c0c */ /* 0x000fe4000c705670 */
[----:B------:R-:W-:-:S04]  /*00d0*/  ULEA.HI UR5, UR5, UR4, URZ, 0x2 ;  /* 0x0000000405057291 */ /* 0x000fc8000f8f103f */
[----:B------:R-:W-:-:S04]  /*00e0*/  ULOP3.LUT UR5, UR5, 0xfffffffc, URZ, 0xc0, !UPT ;  /* 0xfffffffc05057892 */ /* 0x000fc8000f8ec03f */
[----:B------:R-:W-:-:S03]  /*00f0*/  UIADD3 UR8, UR4, -UR5, URZ ;  /* 0x8000000504087290 */ /* 0x000fc6000fffe03f */
[----:B------:R-:W-:Y:S09]  /*0100*/  @P0 BRA `(.L_x_1) ;  /* 0x0000000000200947 */ /* 0x000ff20003800000 */
[----:B------:R-:W-:Y:S02]  /*0110*/  ULDC.64 UR4, c[0x0][0x198] ;  /* 0x0000660000047ab9 */ /* 0x000fe40000000a00 */
[----:B------:R-:W-:Y:S02]  /*0120*/  UIADD3 UR10, UP0, UR4, 0xf0, URZ ;  /* 0x000000f0040a7890 */ /* 0x000fe4000ff1e03f */
[----:B------:R-:W-:Y:S02]  /*0130*/  UIADD3 UR4, UP1, UR4, 0x1f0, URZ ;  /* 0x000001f004047890 */ /* 0x000fe4000ff3e03f */
[----:B------:R-:W-:Y:S02]  /*0140*/  UIADD3.X UR11, URZ, UR5, URZ, UP0, !UPT ;  /* 0x000000053f0b7290 */ /* 0x000fe400087fe43f */
[----:B------:R-:W-:-:S07]  /*0150*/  UIADD3.X UR5, URZ, UR5, URZ, UP1, !UPT ;  /* 0x000000053f057290 */ /* 0x000fce0008ffe43f */
[----:B------:R0:W-:Y:S02]  /*0160*/  UTMACCTL.PF [UR10] ;  /* 0x000000000a0079b9 */ /* 0x0001e40008040000 */
[----:B------:R0:W-:Y:S02]  /*0170*/  UTMACCTL.PF [UR4] ;  /* 0x00000000040079b9 */ /* 0x0001e40008040000 */
[----:B0-----:R-:W-:Y:S01]  /*0180*/  NOP ;  /* 0x0000000000007918 */ /* 0x001fe20000000000 */
.L_x_1:
[----:B------:R-:W-:Y:S05]  /*0190*/  BSYNC B0 ;  /* 0x0000000000007941 */ /* 0x000fea0003800000 */
.L_x_0:
[----:B------:R-:W0:Y:S01]  /*01a0*/  SHFL.IDX PT, R3, R0, RZ, 0x1f ;  /* 0x00001fff00037589 */ /* 0x000e2200000e0000 */
[----:B------:R-:W-:Y:S01]  /*01b0*/  UISETP.NE.AND UP0, UPT, UR8, 0x3, UPT ;  /* 0x000000030800788c */ /* 0x000fe2000bf05270 */
[----:B------:R-:W-:Y:S01]  /*01c0*/  ISETP.NE.AND P1, PT, RZ, UR6, PT ;  /* 0x00000006ff007c0c */ /* 0x000fe2000bf25270 */
[----:B------:R-:W-:Y:S02]  /*01d0*/  UIADD3 UR10, UR6, -0x1, URZ ;  /* 0xffffffff060a7890 */ /* 0x000fe4000fffe03f */
[----:B------:R-:W-:Y:S02]  /*01e0*/  UISETP.EQ.OR UP0, UPT, UR8, URZ, !UP0 ;  /* 0x0000003f0800728c */ /* 0x000fe4000c702670 */
[----:B------:R-:W-:Y:S02]  /*01f0*/  UISETP.GE.U32.AND UP1, UPT, UR10, 0x2, UPT ;  /* 0x000000020a00788c */ /* 0x000fe4000bf26070 */
[----:B------:R-:W-:-:S04]  /*0200*/  UISETP.EQ.AND UP0, UPT, UR6, URZ, UP0 ;  /* 0x0000003f0600728c */ /* 0x000fc80008702270 */
[----:B------:R-:W-:-:S04]  /*0210*/  USEL UR13, URZ, 0x1, !UP0 ;  /* 0x000000013f0d7887 */ /* 0x000fc8000c000000 */
[----:B------:R-:W-:Y:S01]  /*0220*/  USEL UR13, UR13, 0x2, UP1 ;  /* 0x000000020d0d7887 */ /* 0x000fe20008800000 */
[----:B0-----:R-:W-:-:S13]  /*0230*/  ISETP.NE.AND P0, PT, R3, RZ, PT ;  /* 0x000000ff0300720c */ /* 0x001fda0003f05270 */
[----:B------:R-:W-:Y:S05]  /*0240*/  @P0 BRA `(.L_x_2) ;  /* 0x0000000000d40947 */ /* 0x000fea0003800000 */
[----:B------:R-:W-:Y:S01]  /*0250*/  ELECT P0, URZ, PT ;  /* 0x00000000003f782f */ /* 0x000fe20003800000 */
[----:B------:R-:W-:-:S12]  /*0260*/  BSSY B0, `(.L_x_2) ;  /* 0x0000033000007945 */ /* 0x000fd80003800000 */
[----:B------:R-:W-:Y:S05]  /*0270*/  @!P0 BRA `(.L_x_3) ;  /* 0x0000000000c48947 */ /* 0x000fea0003800000 */
[----:B------:R-:W0:Y:S01]  /*0280*/  S2UR UR9, SR_CgaCtaId ;  /* 0x00000000000979c3 */ /* 0x000e220000008800 */
[----:B------:R-:W-:Y:S01]  /*0290*/  UMOV UR4, 0x400 ;  /* 0x0000040000047882 */ /* 0x000fe20000000000 */
[----:B------:R-:W-:Y:S01]  /*02a0*/  UMOV UR5, 0x1 ;  /* 0x0000000100057882 */ /* 0x000fe20000000000 */
[----:B------:R-:W-:Y:S02]  /*02b0*/  UMOV UR6, 0x6 ;  /* 0x0000000600067882 */ /* 0x000fe40000000000 */
[----:B------:R-:W-:-:S04]  /*02c0*/  UIADD3 UR6, -UR6, 0x100000, URZ ;  /* 0x0010000006067890 */ /* 0x000fc8000fffe13f */
[----:B------:R-:W-:Y:S02]  /*02d0*/  USHF.L.U32 UR7, UR6, 0xb, URZ ;  /* 0x0000000b06077899 */ /* 0x000fe4000800063f */
[----:B------:R-:W-:Y:S02]  /*02e0*/  USHF.L.U32 UR6, UR6, 0x1, URZ ;  /* 0x0000000106067899 */ /* 0x000fe4000800063f */
[----:B0-----:R-:W-:Y:S02]  /*02f0*/  ULEA UR9, UR9, UR4, 0x18 ;  /* 0x0000000409097291 */ /* 0x001fe4000f8ec03f */
[----:B------:R-:W-:-:S04]  /*0300*/  UIADD3 UR4, -UR5, 0x100000, URZ ;  /* 0x0010000005047890 */ /* 0x000fc8000fffe13f */
[----:B------:R-:W-:Y:S02]  /*0310*/  USHF.L.U32 UR5, UR4, 0xb, URZ ;  /* 0x0000000b04057899 */ /* 0x000fe4000800063f */
[----:B------:R-:W-:Y:S01]  /*0320*/  USHF.L.U32 UR4, UR4, 0x1, URZ ;  /* 0x0000000104047899 */ /* 0x000fe2000800063f */
[----:B------:R-:W0:Y:S11]  /*0330*/  FENCE.VIEW.ASYNC.S ;  /* 0x00000000000073c6 */ /* 0x000e360000000000 */
[----:B0-----:R0:W1:Y:S01]  /*0340*/  SYNCS.EXCH.64 URZ, [UR9], UR4 ;  /* 0x00000004093f75b2 */ /* 0x0010620008000100 */
[----:B------:R0:W2:Y:S01]  /*0350*/  SYNCS.EXCH.64 URZ, [UR9+0x90], UR6 ;  /* 0x00009006093f75b2 */ /* 0x0000a20008000100 */
[----:B------:R0:W3:Y:S01]  /*0360*/  SYNCS.EXCH.64 URZ, [UR9+0x8], UR4 ;  /* 0x00000804093f75b2 */ /* 0x0000e20008000100 */
[----:B------:R0:W4:Y:S01]  /*0370*/  SYNCS.EXCH.64 URZ, [UR9+0x98], UR6 ;  /* 0x00009806093f75b2 */ /* 0x0001220008000100 */
[----:B------:R0:W0:Y:S01]  /*0380*/  SYNCS.EXCH.64 URZ, [UR9+0x10], UR4 ;  /* 0x00001004093f75b2 */ /* 0x0000220008000100 */
        /* <DEDUP_REMOVED lines=31> */
[----:B-1234-:R-:W-:Y:S01]  /*0580*/  NOP ;  /* 0x0000000000007918 */ /* 0x01efe20000000000 */
.L_x_3:
[----:B0-----:R-:W-:Y:S05]  /*0590*/  BSYNC B0 ;  /* 0x0000000000007941 */ /* 0x001fea0003800000 */
.L_x_2:
[----:B------:R-:W-:Y:S01]  /*05a0*/  SHF.R.S32.HI R2, RZ, 0x1f, R4 ;  /* 0x0000001fff027819 */ /* 0x000fe20000011404 */
[----:B------:R-:W0:Y:S01]  /*05b0*/  SHFL.IDX PT, R0, R0, RZ, 0x1f ;  /* 0x00001fff00007589 */ /* 0x000e2200000e0000 */
[----:B------:R-:W1:Y:S01]  /*05c0*/  S2UR UR9, SR_CTAID.X ;  /* 0x00000000000979c3 */ /* 0x000e620000002500 */
[----:B------:R-:W-:Y:S02]  /*05d0*/  ELECT P0, URZ, PT ;  /* 0x00000000003f782f */ /* 0x000fe40003800000 */
[----:B------:R-:W-:Y:S01]  /*05e0*/  LEA.HI R2, R2, R4, RZ, 0x7 ;  /* 0x0000000402027211 */ /* 0x000fe200078f38ff */
[----:B------:R-:W-:Y:S01]  /*05f0*/  ULDC UR4, c[0x0][0x150] ;  /* 0x0000540000047ab9 */ /* 0x000fe20000000800 */
[----:B------:R-:W-:Y:S01]  /*0600*/  SHF.R.S32.HI R6, RZ, 0x1f, R3 ;  /* 0x0000001fff067819 */ /* 0x000fe20000011403 */
[----:B------:R-:W-:Y:S01]  /*0610*/  NOP ;  /* 0x0000000000007918 */ /* 0x000fe20000000000 */
[----:B------:R-:W-:Y:S01]  /*0620*/  LOP3.LUT R2, R2, 0xffffff80, RZ, 0xc0, !PT ;  /* 0xffffff8002027812 */ /* 0x000fe200078ec0ff */
[----:B------:R-:W-:Y:S01]  /*0630*/  NOP ;  /* 0x0000000000007918 */ /* 0x000fe20000000000 */
[----:B------:R-:W-:Y:S01]  /*0640*/  LEA.HI R6, R6, R3, RZ, 0x2 ;  /* 0x0000000306067211 */ /* 0x000fe200078f10ff */
[----:B------:R-:W2:Y:S02]  /*0650*/  LDC R8, c[0x0][0x144] ;  /* 0x00005100ff087b82 */ /* 0x000ea40000000800 */
[----:B------:R-:W-:Y:S01]  /*0660*/  IMAD.IADD R4, R4, 0x1, -R2 ;  /* 0x0000000104047824 */ /* 0x000fe200078e0a02 */
[----:B------:R-:W-:Y:S01]  /*0670*/  LOP3.LUT R6, R6, 0x3ffffffc, RZ, 0xc0, !PT ;  /* 0x3ffffffc06067812 */ /* 0x000fe200078ec0ff */
[----:B------:R-:W3:Y:S03]  /*0680*/  S2R R2, SR_CTAID.Y ;  /* 0x0000000000027919 */ /* 0x000ee60000002600 */
[----:B------:R-:W-:Y:S01]  /*0690*/  SHF.R.S32.HI R5, RZ, 0x1f, R4 ;  /* 0x0000001fff057819 */ /* 0x000fe20000011404 */
[----:B------:R-:W-:Y:S01]  /*06a0*/  IMAD.IADD R6, R3, 0x1, -R6 ;  /* 0x0000000103067824 */ /* 0x000fe200078e0a06 */
[----:B------:R-:W4:Y:S02]  /*06b0*/  LDC R11, c[0x0][0x148] ;  /* 0x00005200ff0b7b82 */ /* 0x000f240000000800 */
[----:B------:R-:W-:-:S02]  /*06c0*/  LEA.HI R5, R5, R4, RZ, 0x3 ;  /* 0x0000000405057211 */ /* 0x000fc400078f18ff */
[----:B0-----:R-:W-:Y:S02]  /*06d0*/  ISETP.NE.OR P0, PT, R0, RZ, !P0 ;  /* 0x000000ff0000720c */ /* 0x001fe40004705670 */
[--C-:B------:R-:W-:Y:S02]  /*06e0*/  SHF.R.S32.HI R0, RZ, 0x3, R5.reuse ;  /* 0x00000003ff007819 */ /* 0x100fe40000011405 */
[----:B------:R-:W-:Y:S02]  /*06f0*/  SHF.R.S32.HI R5, RZ, 0x1f, R5 ;  /* 0x0000001fff057819 */ /* 0x000fe40000011405 */
[----:B-1----:R-:W-:Y:S02]  /*0700*/  I2FP.F32.U32 R7, UR9 ;  /* 0x0000000900077c45 */ /* 0x002fe40008201000 */
[----:B------:R-:W-:-:S03]  /*0710*/  LEA.HI R5, R5, R0, RZ, 0x2 ;  /* 0x0000000005057211 */ /* 0x000fc600078f10ff */
[----:B------:R-:W-:Y:S01]  /*0720*/  FMUL R7, R7, UR4 ;  /* 0x0000000407077c20 */ /* 0x000fe20008400000 */
[----:B------:R-:W-:Y:S01]  /*0730*/  LOP3.LUT R5, R5, 0xfffffffc, RZ, 0xc0, !PT ;  /* 0xfffffffc05057812 */ /* 0x000fe200078ec0ff */
[----:B------:R-:W-:Y:S01]  /*0740*/  VOTEU.ALL UP0, P0 ;  /* 0x00000000003f7886 */ /* 0x000fe20000000000 */
[----:B------:R-:W-:Y:S01]  /*0750*/  ULDC UR4, c[0x0][0x154] ;  /* 0x0000550000047ab9 */ /* 0x000fe20000000800 */
[----:B------:R-:W-:Y:S02]  /*0760*/  VOTEU.ALL UP1, P0 ;  /* 0x00000000003f7886 */ /* 0x000fe40000020000 */
[----:B------:R-:W0:Y:S01]  /*0770*/  F2I.U32.TRUNC.NTZ R7, R7 ;  /* 0x0000000700077305 */ /* 0x000e22000020f000 */
[----:B------:R-:W-:Y:S01]  /*0780*/  IMAD.IADD R5, R0, 0x1, -R5 ;  /* 0x0000000100057824 */ /* 0x000fe200078e0a05 */
[----:B------:R-:W1:Y:S01]  /*0790*/  @!UP0 S2UR UR7, SR_CgaCtaId ;  /* 0x00000000000789c3 */ /* 0x000e620000008800 */
[----:B------:R-:W-:Y:S02]  /*07a0*/  @!UP0 UMOV UR6, 0x400 ;  /* 0x0000040000068882 */ /* 0x000fe40000000000 */
[----:B------:R-:W-:Y:S01]  /*07b0*/  IMAD R5, R6, 0x4, R5 ;  /* 0x0000000406057824 */ /* 0x000fe200078e0205 */
[----:B---3--:R-:W-:-:S04]  /*07c0*/  I2FP.F32.U32 R9, R2 ;  /* 0x0000000200097245 */ /* 0x008fc80000201000 */
[----:B------:R-:W-:Y:S01]  /*07d0*/  LEA.HI R0, R5, R5, RZ, 0x1 ;  /* 0x0000000505007211 */ /* 0x000fe200078f08ff */
[----:B------:R-:W-:Y:S01]  /*07e0*/  FMUL R9, R9, UR4 ;  /* 0x0000000409097c20 */ /* 0x000fe20008400000 */
[----:B------:R-:W-:Y:S02]  /*07f0*/  UMOV UR4, 0x20 ;  /* 0x0000002000047882 */ /* 0x000fe40000000000 */
[----:B------:R-:W-:Y:S01]  /*0800*/  LOP3.LUT R6, R0, 0xfffffffe, RZ, 0xc0, !PT ;  /* 0xfffffffe00067812 */ /* 0x000fe200078ec0ff */
[----:B0-----:R-:W-:Y:S01]  /*0810*/  IMAD.MOV R13, RZ, RZ, -R7 ;  /* 0x000000ffff0d7224 */ /* 0x001fe200078e0a07 */
[----:B------:R-:W-:-:S04]  /*0820*/  @!UP0 UIADD3 UR4, -UR4, 0x100000, URZ ;  /* 0x0010000004048890 */ /* 0x000fc8000fffe13f */
[----:B------:R-:W-:Y:S02]  /*0830*/  @!UP0 USHF.L.U32 UR5, UR4, 0xb, URZ ;  /* 0x0000000b04058899 */ /* 0x000fe4000800063f */
[----:B------:R-:W-:Y:S01]  /*0840*/  @!UP0 USHF.L.U32 UR4, UR4, 0x1, URZ ;  /* 0x0000000104048899 */ /* 0x000fe2000800063f */
[----:B------:R-:W0:Y:S01]  /*0850*/  F2I.U32.TRUNC.NTZ R9, R9 ;  /* 0x0000000900097305 */ /* 0x000e22000020f000 */
[----:B--2---:R-:W-:Y:S02]  /*0860*/  IMAD R0, R8, R13, UR9 ;  /* 0x0000000908007e24 */ /* 0x004fe4000f8e020d */
[C---:B------:R-:W-:Y:S02]  /*0870*/  IMAD.IADD R7, R5.reuse, 0x1, -R6 ;  /* 0x0000000105077824 */ /* 0x040fe400078e0a06 */
[----:B------:R-:W-:-:S03]  /*0880*/  IMAD.SHL.U32 R6, R5, 0x4, RZ ;  /* 0x0000000405067824 */ /* 0x000fc600078e00ff */
[----:B------:R-:W-:Y:S01]  /*0890*/  ISETP.NE.AND P2, PT, R7, R0, PT ;  /* 0x000000000700720c */ /* 0x000fe20003f45270 */
[----:B-1----:R-:W-:Y:S01]  /*08a0*/  @!UP0 ULEA UR6, UR7, UR6, 0x18 ;  /* 0x0000000607068291 */ /* 0x002fe2000f8ec03f */
[----:B------:R-:W-:Y:S01]  /*08b0*/  LOP3.LUT R10, R5, 0xc, R6, 0x78, !PT ;  /* 0x0000000c050a7812 */ /* 0x000fe200078e7806 */
[----:B------:R-:W1:Y:S01]  /*08c0*/  LDC R7, c[0x0][0x140] ;  /* 0x00005000ff077b82 */ /* 0x000e620000000800 */
[----:B------:R-:W-:Y:S01]  /*08d0*/  VOTEU.ALL UP0, P0 ;  /* 0x00000000003f7886 */ /* 0x000fe20000000000 */
[----:B------:R-:W-:Y:S01]  /*08e0*/  LOP3.LUT P0, RZ, R4, 0x7, RZ, 0xc0, !PT ;  /* 0x0000000704ff7812 */ /* 0x000fe2000780c0ff */
[----:B0-----:R-:W-:Y:S01]  /*08f0*/  IMAD.MOV R12, RZ, RZ, -R9 ;  /* 0x000000ffff0c7224 */ /* 0x001fe200078e0a09 */
[----:B------:R0:W-:Y:S01]  /*0900*/  STL [R1+0x7c], R10 ;  /* 0x00007c0a01007387 */ /* 0x0001e20000100800 */
[----:B------:R-:W-:Y:S01]  /*0910*/  IMAD.MOV.U32 R4, RZ, RZ, 0x1 ;  /* 0x00000001ff047424 */ /* 0x000fe200078e00ff */
[----:B------:R-:W-:Y:S01]  /*0920*/  ISETP.LT.U32.AND P0, PT, R10, 0x4, !P0 ;  /* 0x000000040a00780c */ /* 0x000fe20004701070 */
[----:B----4-:R-:W-:-:S03]  /*0930*/  IMAD R6, R11, R12, R2 ;  /* 0x0000000c0b067224 */ /* 0x010fc600078e0202 */
[----:B------:R-:W-:Y:S01]  /*0940*/  @P2 LEA.HI R5, R10, R10, RZ, 0x1 ;  /* 0x0000000a0a052211 */ /* 0x000fe200078f08ff */
[----:B------:R-:W2:Y:S02]  /*0950*/  FENCE.VIEW.ASYNC.S ;  /* 0x00000000000073c6 */ /* 0x000ea40000000000 */
[----:B--2---:R0:W2:Y:S01]  /*0960*/  @!UP0 SYNCS.EXCH.64 URZ, [UR6+0x130], UR4 ;  /* 0x00013004063f85b2 */ /* 0x0040a20008000100 */
[----:B------:R-:W-:-:S04]  /*0970*/  @P2 SHF.R.S32.HI R5, RZ, 0x1, R5 ;  /* 0x00000001ff052819 */ /* 0x000fc80000011405 */
[----:B------:R-:W-:Y:S02]  /*0980*/  @P2 ISETP.NE.AND P3, PT, R5, R6, PT ;  /* 0x000000060500220c */ /* 0x000fe40003f65270 */
[----:B------:R-:W-:Y:S02]  /*0990*/  SEL R5, RZ, 0x1, !P0 ;  /* 0x00000001ff057807 */ /* 0x000fe40004000000 */
[----:B------:R-:W-:Y:S02]  /*09a0*/  @P2 SEL R4, RZ, 0x1, P3 ;  /* 0x00000001ff042807 */ /* 0x000fe40001800000 */
[----:B-1----:R-:W-:Y:S02]  /*09b0*/  ISETP.EQ.U32.AND P4, PT, R7, 0x1, PT ;  /* 0x000000010700780c */ /* 0x002fe40003f82070 */
[----:B------:R-:W-:Y:S01]  /*09c0*/  LOP3.LUT R4, R4, R5, RZ, 0xc0, !PT ;  /* 0x0000000504047212 */ /* 0x000fe200078ec0ff */
[----:B------:R0:W1:Y:S01]  /*09d0*/  @!UP1 SYNCS.EXCH.64 URZ, [UR6+0x138], UR4 ;  /* 0x00013804063f95b2 */ /* 0x0000620008000100 */
[----:B------:R-:W-:-:S03]  /*09e0*/  NOP ;  /* 0x0000000000007918 */ /* 0x000fc60000000000 */
[----:B------:R0:W-:Y:S06]  /*09f0*/  STL [R1+0x78], R4 ;  /* 0x0000780401007387 */ /* 0x0001ec0000100800 */
[----:B--2---:R-:W-:Y:S05]  /*0a00*/  @!P4 BRA `(.L_x_4) ;  /* 0x000000000008c947 */ /* 0x004fea0003800000 */
[----:B-1----:R-:W-:Y:S01]  /*0a10*/  UCGABAR_ARV ;  /* 0x00000000000079c7 */ /* 0x002fe20008000000 */
[----:B------:R-:W-:Y:S05]  /*0a20*/  BRA `(.L_x_5) ;  /* 0x0000000000047947 */ /* 0x000fea0003800000 */
.L_x_4:
[----:B-1----:R-:W-:Y:S01]  /*0a30*/  NOP ;  /* 0x0000000000007918 */ /* 0x002fe20000000000 */
.L_x_5:
[----:B------:R-:W1:Y:S01]  /*0a40*/  LDC R3, c[0x0][0x65c] ;  /* 0x00019700ff037b82 */ /* 0x000e620000000800 */
[----:B0-----:R-:W-:Y:S02]  /*0a50*/  IMAD.U32 R4, RZ, RZ, UR9 ;  /* 0x00000009ff047e24 */ /* 0x001fe4000f8e00ff */
[----:B------:R-:W-:Y:S01]  /*0a60*/  IMAD.MOV.U32 R5, RZ, RZ, RZ ;  /* 0x000000ffff057224 */ /* 0x000fe200078e00ff */
[----:B-1----:R-:W-:-:S13]  /*0a70*/  ISETP.NE.AND P2, PT, R3, 0x1, PT ;  /* 0x000000010300780c */ /* 0x002fda0003f45270 */
[----:B------:R-:W0:Y:S01]  /*0a80*/  @P2 LDC R7, c[0x0][0x10] ;  /* 0x00000400ff072b82 */ /* 0x000e220000000800 */
[----:B------:R-:W-:Y:S02]  /*0a90*/  @P2 IMAD.MOV.U32 R3, RZ, RZ, RZ ;  /* 0x000000ffff032224 */ /* 0x000fe400078e00ff */
[----:B------:R-:W-:-:S05]  /*0aa0*/  @P2 IMAD.MOV.U32 R13, RZ, RZ, RZ ;  /* 0x000000ffff0d2224 */ /* 0x000fca00078e00ff */
[----:B------:R-:W1:Y:S01]  /*0ab0*/  @!P2 LDC R9, c[0x0][0xc] ;  /* 0x00000300ff09ab82 */ /* 0x000e620000000800 */
[----:B0-----:R-:W-:-:S04]  /*0ac0*/  @P2 IMAD.WIDE.U32 R6, R7, UR9, R2 ;  /* 0x0000000907062c25 */ /* 0x001fc8000f8e0002 */
[----:B------:R-:W-:Y:S02]  /*0ad0*/  @P2 IMAD.MOV.U32 R19, RZ, RZ, R6 ;  /* 0x000000ffff132224 */ /* 0x000fe400078e0006 */
[----:B------:R-:W-:Y:S02]  /*0ae0*/  @P2 IMAD.IADD R23, R7, 0x1, R13 ;  /* 0x0000000107172824 */ /* 0x000fe400078e020d */
[----:B-1----:R-:W-:-:S04]  /*0af0*/  @!P2 IMAD.WIDE.U32 R4, R2, R9, R4 ;  /* 0x000000090204a225 */ /* 0x002fc800078e0004 */
[----:B------:R-:W-:Y:S02]  /*0b00*/  @!P2 IMAD.MOV.U32 R19, RZ, RZ, R4 ;  /* 0x000000ffff13a224 */ /* 0x000fe400078e0004 */
[----:B------:R-:W-:-:S03]  /*0b10*/  @!P2 IMAD.MOV.U32 R23, RZ, RZ, R5 ;  /* 0x000000ffff17a224 */ /* 0x000fc600078e0005 */
[----:B------:R0:W-:Y:S04]  /*0b20*/  STL [R1+0x84], R19 ;  /* 0x0000841301007387 */ /* 0x0001e80000100800 */
[----:B------:R0:W-:Y:S01]  /*0b30*/  STL [R1+0x80], R23 ;  /* 0x0000801701007387 */ /* 0x0001e20000100800 */
[----:B------:R-:W-:Y:S05]  /*0b40*/  @!P4 BRA `(.L_x_6) ;  /* 0x00000000000cc947 */ /* 0x000fea0003800000 */
[----:B------:R-:W-:Y:S01]  /*0b50*/  UCGABAR_WAIT ;  /* 0x0000000000007dc7 */ /* 0x000fe20008000000 */
[----:B------:R-:W-:Y:S01]  /*0b60*/  CCTL.IVALL ;  /* 0x00000000ff00798f */ /* 0x000fe20002000000 */
[----:B------:R-:W-:Y:S05]  /*0b70*/  BRA `(.L_x_7) ;  /* 0x0000000000047947 */ /* 0x000fea0003800000 */
.L_x_6:
[----:B------:R-:W-:Y:S06]  /*0b80*/  BAR.SYNC.DEFER_BLOCKING 0x0 ;  /* 0x0000000000007b1d */ /* 0x000fec0000010000 */
.L_x_7:
[----:B------:R-:W-:Y:S05]  /*0b90*/  @!P1 BRA `(.L_x_8) ;  /* 0x000000e0007c9947 */ /* 0x000fea0003800000 */
[----:B------:R-:W-:-:S06]  /*0ba0*/  UISETP.GT.U32.AND UP0, UPT, UR10, 0x1, UPT ;  /* 0x000000010a00788c */ /* 0x000fcc000bf04070 */
[----:B------:R-:W-:-:S13]  /*0bb0*/  PLOP3.LUT P0, PT, PT, PT, UP0, 0x80, 0x0 ;  /* 0x000000000000781c */ /* 0x000fda0003f0f008 */
[----:B------:R-:W-:Y:S05]  /*0bc0*/  @P0 EXIT ;  /* 0x000000000000094d */ /* 0x000fea0003800000 */
[----:B------:R-:W-:Y:S01]  /*0bd0*/  IMAD.MOV.U32 R6, RZ, RZ, -0x1 ;  /* 0xffffffffff067424 */ /* 0x000fe200078e00ff */
[----:B------:R-:W-:Y:S01]  /*0be0*/  ULDC.64 UR4, c[0x0][0x650] ;  /* 0x0001940000047ab9 */ /* 0x000fe20000000a00 */
[----:B------:R-:W-:Y:S01]  /*0bf0*/  IMAD.MOV.U32 R5, RZ, RZ, -0x1 ;  /* 0xffffffffff057424 */ /* 0x000fe200078e00ff */
[----:B------:R-:W-:Y:S01]  /*0c00*/  ISETP.GE.U32.AND P0, PT, R19, UR4, PT ;  /* 0x0000000413007c0c */ /* 0x000fe2000bf06070 */
[----:B------:R-:W-:Y:S01]  /*0c10*/  UMOV UR23, 0xffffffff ;  /* 0xffffffff00177882 */ /* 0x000fe20000000000 */
[----:B------:R1:W-:Y:S01]  /*0c20*/  STL [R1+0x8c], R6 ;  /* 0x00008c0601007387 */ /* 0x0003e20000100800 */
[----:B------:R-:W-:Y:S02]  /*0c30*/  PRMT R4, RZ, 0x7610, R4 ;  /* 0x00007610ff047816 */ /* 0x000fe40000000004 */
[----:B------:R-:W-:Y:S01]  /*0c40*/  ISETP.GE.U32.AND.EX P0, PT, R23, UR5, PT, P0 ;  /* 0x0000000517007c0c */ /* 0x000fe2000bf06100 */
[----:B------:R1:W-:-:S12]  /*0c50*/  STL [R1+0x88], R5 ;  /* 0x0000880501007387 */ /* 0x0003d80000100800 */
[----:B-1----:R-:W-:Y:S05]  /*0c60*/  @P0 BRA `(.L_x_9) ;  /* 0x0000000400380947 */ /* 0x002fea0003800000 */
[----:B------:R-:W1:Y:S01]  /*0c70*/  LDC.64 R14, c[0x0][0x628] ;  /* 0x00018a00ff0e7b82 */ /* 0x000e620000000a00 */
[----:B------:R-:W-:Y:S02]  /*0c80*/  IMAD.MOV.U32 R4, RZ, RZ, R19 ;  /* 0x000000ffff047224 */ /* 0x000fe400078e0013 */
[----:B------:R-:W-:-:S05]  /*0c90*/  IMAD.MOV.U32 R5, RZ, RZ, R23 ;  /* 0x000000ffff057224 */ /* 0x000fca00078e0017 */
[----:B------:R-:W2:Y:S08]  /*0ca0*/  LDC R10, c[0x0][0x630] ;  /* 0x00018c00ff0a7b82 */ /* 0x000eb00000000800 */
[----:B------:R-:W3:Y:S01]  /*0cb0*/  LDC.64 R16, c[0x0][0x620] ;  /* 0x00018800ff107b82 */ /* 0x000ee20000000a00 */
[----:B-1----:R-:W-:-:S04]  /*0cc0*/  ISETP.NE.U32.AND P0, PT, R14, RZ, PT ;  /* 0x000000ff0e00720c */ /* 0x002fc80003f05070 */
[----:B------:R-:W-:-:S13]  /*0cd0*/  ISETP.NE.AND.EX P0, PT, R15, RZ, PT, P0 ;  /* 0x000000ff0f00720c */ /* 0x000fda0003f05300 */
[----:B--23--:R-:W-:Y:S05]  /*0ce0*/  @!P0 BRA `(.L_x_10) ;  /* 0x0000000000288947 */ /* 0x00cfea0003800000 */
[----:B------:R-:W1:Y:S02]  /*0cf0*/  LDC R9, c[0x0][0x634] ;  /* 0x00018d00ff097b82 */ /* 0x000e640000000800 */
[----:B-1----:R-:W-:-:S05]  /*0d00*/  IADD3 R9, P0, R19, R9, RZ ;  /* 0x0000000913097210 */ /* 0x002fca0007f1e0ff */
[----:B------:R-:W-:-:S04]  /*0d10*/  IMAD.X R13, RZ, RZ, R23, P0 ;  /* 0x000000ffff0d7224 */ /* 0x000fc800000e0617 */
[----:B------:R-:W-:-:S04]  /*0d20*/  IMAD.WIDE.U32 R4, R13, R14, RZ ;  /* 0x0000000e0d047225 */ /* 0x000fc800078e00ff */
[----:B------:R-:W-:-:S04]  /*0d30*/  IMAD.WIDE.U32 R6, P0, R9, R15, R4 ;  /* 0x0000000f09067225 */ /* 0x000fc80007800004 */
[----:B------:R-:W-:-:S04]  /*0d40*/  IMAD.WIDE.U32 R4, R9, R14, RZ ;  /* 0x0000000e09047225 */ /* 0x000fc800078e00ff */
[----:B------:R-:W-:Y:S01]  /*0d50*/  IMAD.X R9, RZ, RZ, RZ, P0 ;  /* 0x000000ffff097224 */ /* 0x000fe200000e06ff */
[----:B------:R-:W-:Y:S01]  /*0d60*/  IADD3 RZ, P0, R5, R6, RZ ;  /* 0x0000000605ff7210 */ /* 0x000fe20007f1e0ff */
[----:B------:R-:W-:-:S04]  /*0d70*/  IMAD.MOV.U32 R8, RZ, RZ, R7 ;  /* 0x000000ffff087224 */ /* 0x000fc800078e0007 */
[----:B------:R-:W-:-:S08]  /*0d80*/  IMAD.WIDE.U32.X R4, R13, R15, R8, P0 ;  /* 0x0000000f0d047225 */ /* 0x000fd000000e0408 */
.L_x_10:
[----:B------:R-:W1:Y:S01]  /*0d90*/  LDC.64 R20, c[0x0][0x640] ;  /* 0x00019000ff147b82 */ /* 0x000e620000000a00 */
[-C--:B------:R-:W-:Y:S01]  /*0da0*/  SHF.R.U64 R22, R4, R10.reuse, R5 ;  /* 0x0000000a04167219 */ /* 0x080fe20000001205 */
[----:B------:R-:W-:Y:S01]  /*0db0*/  IMAD.MOV.U32 R4, RZ, RZ, R19 ;  /* 0x000000ffff047224 */ /* 0x000fe200078e0013 */
[----:B------:R-:W-:Y:S01]  /*0dc0*/  SHF.R.U32.HI R3, RZ, R10, R5 ;  /* 0x0000000aff037219 */ /* 0x000fe20000011605 */
[----:B------:R-:W-:Y:S01]  /*0dd0*/  IMAD.MOV.U32 R5, RZ, RZ, R23 ;  /* 0x000000ffff057224 */ /* 0x000fe200078e0017 */
[----:B------:R-:W-:Y:S01]  /*0de0*/  IADD3 R7, P0, RZ, -R22, RZ ;  /* 0x80000016ff077210 */ /* 0x000fe20007f1e0ff */
[----:B0-----:R-:W-:Y:S02]  /*0df0*/  IMAD R23, R11, R12, R2 ;  /* 0x0000000c0b177224 */ /* 0x001fe400078e0202 */
[----:B------:R-:W0:Y:S01]  /*0e00*/  LDC R8, c[0x0][0x618] ;  /* 0x00018600ff087b82 */ /* 0x000e220000000800 */
[----:B------:R-:W-:Y:S02]  /*0e10*/  IMAD.MOV.U32 R11, RZ, RZ, 0x1 ;  /* 0x00000001ff0b7424 */ /* 0x000fe400078e00ff */
[----:B------:R-:W-:-:S02]  /*0e20*/  IMAD.X R3, RZ, RZ, ~R3, P0 ;  /* 0x000000ffff037224 */ /* 0x000fc400000e0e03 */
[----:B------:R-:W-:-:S03]  /*0e30*/  IMAD.WIDE.U32 R4, R7, R16, R4 ;  /* 0x0000001007047225 */ /* 0x000fc600078e0004 */
[----:B------:R-:W2:Y:S01]  /*0e40*/  LDC R14, c[0x0][0x608] ;  /* 0x00018200ff0e7b82 */ /* 0x000ea20000000800 */
[----:B------:R-:W-:-:S04]  /*0e50*/  IMAD R6, R3, R16, RZ ;  /* 0x0000001003067224 */ /* 0x000fc800078e02ff */
[----:B------:R-:W-:-:S03]  /*0e60*/  IMAD R3, R7, R17, R6 ;  /* 0x0000001107037224 */ /* 0x000fc600078e0206 */
[----:B------:R-:W3:Y:S01]  /*0e70*/  LDC R18, c[0x0][0x658] ;  /* 0x00019600ff127b82 */ /* 0x000ee20000000800 */
[----:B------:R-:W-:Y:S01]  /*0e80*/  IMAD.IADD R3, R5, 0x1, R3 ;  /* 0x0000000105037824 */ /* 0x000fe200078e0203 */
[----:B-1----:R-:W-:Y:S01]  /*0e90*/  ISETP.NE.U32.AND P0, PT, R20, RZ, PT ;  /* 0x000000ff1400720c */ /* 0x002fe20003f05070 */
[----:B------:R-:W-:-:S03]  /*0ea0*/  IMAD.MOV.U32 R5, RZ, RZ, -0x1 ;  /* 0xffffffffff057424 */ /* 0x000fc600078e00ff */
[----:B------:R-:W-:Y:S02]  /*0eb0*/  ISETP.NE.AND.EX P0, PT, R21, RZ, PT, P0 ;  /* 0x000000ff1500720c */ /* 0x000fe40003f05300 */
[----:B------:R-:W1:Y:S01]  /*0ec0*/  LDC R13, c[0x0][0x600] ;  /* 0x00018000ff0d7b82 */ /* 0x000e620000000800 */
[-CC-:B0-----:R-:W-:Y:S02]  /*0ed0*/  SHF.R.U64 R10, R4, R8.reuse, R3.reuse ;  /* 0x00000008040a7219 */ /* 0x181fe40000001203 */
[----:B------:R-:W-:-:S05]  /*0ee0*/  SHF.R.U32.HI R3, RZ, R8, R3 ;  /* 0x00000008ff037219 */ /* 0x000fca0000011603 */
[----:B------:R-:W0:Y:S01]  /*0ef0*/  LDC R15, c[0x0][0x648] ;  /* 0x00019200ff0f7b82 */ /* 0x000e220000000800 */
[-CC-:B--2---:R-:W-:Y:S02]  /*0f00*/  SHF.R.U64 R19, R10, R14.reuse, R3.reuse ;  /* 0x0000000e0a137219 */ /* 0x184fe40000001203 */
[----:B------:R-:W-:-:S05]  /*0f10*/  SHF.R.U32.HI R3, RZ, R14, R3 ;  /* 0x0000000eff037219 */ /* 0x000fca0000011603 */
[----:B------:R-:W2:Y:S01]  /*0f20*/  LDC R17, c[0x0][0x638] ;  /* 0x00018e00ff117b82 */ /* 0x000ea20000000800 */
[-C--:B---3--:R-:W-:Y:S02]  /*0f30*/  SHF.L.U32 R2, R5, R18.reuse, RZ ;  /* 0x0000001205027219 */ /* 0x088fe400000006ff */
[--C-:B------:R-:W-:Y:S02]  /*0f40*/  SHF.R.U64 R12, R19, R18, R3.reuse ;  /* 0x00000012130c7219 */ /* 0x100fe40000001203 */
[----:B------:R-:W-:Y:S02]  /*0f50*/  LOP3.LUT R8, RZ, R2, RZ, 0x33, !PT ;  /* 0x00000002ff087212 */ /* 0x000fe400078e33ff */
[----:B------:R-:W-:Y:S01]  /*0f60*/  SHF.R.U32.HI R3, RZ, R18, R3 ;  /* 0x00000012ff037219 */ /* 0x000fe20000011603 */
[----:B------:R-:W3:Y:S01]  /*0f70*/  LDC R16, c[0x0][0x610] ;  /* 0x00018400ff107b82 */ /* 0x000ee20000000800 */
[----:B------:R-:W-:Y:S01]  /*0f80*/  IMAD.MOV.U32 R2, RZ, RZ, R12 ;  /* 0x000000ffff027224 */ /* 0x000fe200078e000c */
[----:B------:R-:W-:Y:S06]  /*0f90*/  @!P0 BRA `(.L_x_11) ;  /* 0x0000000000288947 */ /* 0x000fec0003800000 */
[----:B------:R-:W4:Y:S02]  /*0fa0*/  LDC R7, c[0x0][0x64c] ;  /* 0x00019300ff077b82 */ /* 0x000f240000000800 */
[----:B----4-:R-:W-:-:S05]  /*0fb0*/  IADD3 R7, P0, R12, R7, RZ ;  /* 0x000000070c077210 */ /* 0x010fca0007f1e0ff */
        /* <DEDUP_REMOVED lines=8> */
.L_x_11:
[----:B0-----:R-:W-:Y:S01]  /*1040*/  SHF.R.U64 R4, R2, R15, R3 ;  /* 0x0000000f02047219 */ /* 0x001fe20000001203 */
[----:B-1----:R-:W-:Y:S01]  /*1050*/  VIADD R5, R13, 0xffffffff ;  /* 0xffffffff0d057836 */ /* 0x002fe20000000000 */
[----:B------:R-:W-:Y:S02]  /*1060*/  SHF.L.U32 R2, R11, R18, RZ ;  /* 0x000000120b027219 */ /* 0x000fe400000006ff */
[----:B------:R-:W-:Y:S01]  /*1070*/  LOP3.LUT R3, R19, R8, RZ, 0xc0, !PT ;  /* 0x0000000813037212 */ /* 0x000fe200078ec0ff */
[----:B------:R-:W-:Y:S01]  /*1080*/  IMAD.MOV R6, RZ, RZ, -R4 ;  /* 0x000000ffff067224 */ /* 0x000fe200078e0a04 */
[----:B------:R-:W-:Y:S02]  /*1090*/  SEL R0, R0, R23, !P2 ;  /* 0x0000001700007207 */ /* 0x000fe40005000000 */
[----:B------:R-:W-:Y:S01]  /*10a0*/  LOP3.LUT R5, R10, R5, RZ, 0xc0, !PT ;  /* 0x000000050a057212 */ /* 0x000fe200078ec0ff */
[----:B------:R-:W-:Y:S01]  /*10b0*/  IMAD R3, R2, R4, R3 ;  /* 0x0000000402037224 */ /* 0x000fe200078e0203 */
[----:B------:R-:W-:Y:S01]  /*10c0*/  R2UR UR23, R22 ;  /* 0x00000000161772ca */ /* 0x000fe200000e0000 */
[----:B--2---:R-:W-:-:S02]  /*10d0*/  IMAD R2, R6, R17, R12 ;  /* 0x0000001106027224 */ /* 0x004fc400078e020c */
[----:B---3--:R-:W-:Y:S02]  /*10e0*/  IMAD R0, R3, R16, R0 ;  /* 0x0000001003007224 */ /* 0x008fe400078e0200 */
[----:B------:R-:W-:Y:S02]  /*10f0*/  IMAD R3, R2, R13, R5 ;  /* 0x0000000d02037224 */ /* 0x000fe400078e0205 */
[----:B------:R-:W-:-:S03]  /*1100*/  IMAD.MOV.U32 R4, RZ, RZ, 0x1 ;  /* 0x00000001ff047424 */ /* 0x000fc600078e00ff */
[----:B------:R-:W-:Y:S02]  /*1110*/  SEL R2, R3, R0, !P2 ;  /* 0x0000000003027207 */ /* 0x000fe40005000000 */
[----:B------:R-:W-:-:S03]  /*1120*/  SEL R0, R0, R3, !P2 ;  /* 0x0000000300007207 */ /* 0x000fc60005000000 */
[----:B------:R1:W-:Y:S04]  /*1130*/  STL [R1+0x88], R2 ;  /* 0x0000880201007387 */ /* 0x0003e80000100800 */
[----:B------:R1:W-:Y:S02]  /*1140*/  STL [R1+0x8c], R0 ;  /* 0x00008c0001007387 */ /* 0x0003e40000100800 */
.L_x_9:
[----:B------:R-:W-:-:S08]  /*1150*/  NOP ;  /* 0x0000000000007918 */ /* 0x000fd00000000000 */
[----:B------:R-:W2:Y:S02]  /*1160*/  USETMAXREG.TRY_ALLOC.CTAPOOL UP0, 0xe8 ;  /* 0x000000e8000079c8 */ /* 0x000ea40008000600 */
[----:B--2---:R-:W-:-:S13]  /*1170*/  PLOP3.LUT P0, PT, PT, PT, UP0, 0x80, 0x0 ;  /* 0x000000000000781c */ /* 0x004fda0003f0f008 */
[----:B------:R-:W-:Y:S05]  /*1180*/  @!P0 BRA `(.L_x_9) ;  /* 0xfffffffc00f08947 */ /* 0x000fea000383ffff */
[----:B------:R-:W-:Y:S01]  /*1190*/  ULDC.64 UR4, c[0x0][0x598] ;  /* 0x0001660000047ab9 */ /* 0x000fe20000000a00 */
[----:B------:R-:W-:Y:S01]  /*11a0*/  ULDC.64 UR18, c[0x0][0x208] ;  /* 0x0000820000127ab9 */ /* 0x000fe20000000a00 */
[----:B------:R-:W-:-:S04]  /*11b0*/  ISETP.NE.U32.AND P0, PT, RZ, UR4, PT ;  /* 0x00000004ff007c0c */ /* 0x000fc8000bf05070 */
[----:B------:R-:W-:-:S13]  /*11c0*/  ISETP.NE.AND.EX P0, PT, RZ, UR5, PT, P0 ;  /* 0x00000005ff007c0c */ /* 0x000fda000bf05300 */
[----:B------:R-:W-:Y:S05]  /*11d0*/  @!P0 BRA `(.L_x_12) ;  /* 0x0000000000208947 */ /* 0x000fea0003800000 */
[----:B-1----:R-:W1:Y:S02]  /*11e0*/  LDC.64 R2, c[0x0][0x598] ;  /* 0x00016600ff027b82 */ /* 0x002e640000000a00 */
[----:B-1----:R-:W2:Y:S02]  /*11f0*/  LDG.E.64 R2, desc[UR18][R2.64] ;  /* 0x0000001202027981 */ /* 0x002ea4000c1e1b00 */
[----:B--2---:R-:W-:-:S04]  /*1200*/  ISETP.NE.U32.AND P0, PT, R2, RZ, PT ;  /* 0x000000ff0200720c */ /* 0x004fc80003f05070 */
[----:B------:R-:W-:-:S13]  /*1210*/  ISETP.NE.AND.EX P0, PT, R3, RZ, PT, P0 ;  /* 0x000000ff0300720c */ /* 0x000fda0003f05300 */
[----:B------:R-:W-:Y:S05]  /*1220*/  @!P0 BRA `(.L_x_12) ;  /* 0x00000000000c8947 */ /* 0x000fea0003800000 */
[----:B------:R-:W2:Y:S02]  /*1230*/  LD.E R2, desc[UR18][R2.64] ;  /* 0x0000001202027980 */ /* 0x000ea4000c101900 */
[----:B--2---:R-:W-:Y:S01]  /*1240*/  R2UR UR20, R2 ;  /* 0x00000000021472ca */ /* 0x004fe200000e0000 */
[----:B------:R-:W-:-:S14]  /*1250*/  BRA `(.L_x_13) ;  /* 0x0000000000247947 */ /* 0x000fdc0003800000 */
.L_x_12:
[----:B------:R-:W-:Y:S02]  /*1260*/  ULDC.64 UR4, c[0x0][0x588] ;  /* 0x0001620000047ab9 */ /* 0x000fe40000000a00 */
[----:B------:R-:W-:-:S04]  /*1270*/  ISETP.NE.U32.AND P0, PT, RZ, UR4, PT ;  /* 0x00000004ff007c0c */ /* 0x000fc8000bf05070 */
[----:B------:R-:W-:-:S13]  /*1280*/  ISETP.NE.AND.EX P0, PT, RZ, UR5, PT, P0 ;  /* 0x00000005ff007c0c */ /* 0x000fda000bf05300 */
[----:B------:R-:W-:Y:S05]  /*1290*/  @!P0 BRA `(.L_x_14) ;  /* 0x0000000000108947 */ /* 0x000fea0003800000 */
[----:B-1----:R-:W1:Y:S02]  /*12a0*/  LDC.64 R2, c[0x0][0x588] ;  /* 0x00016200ff027b82 */ /* 0x002e640000000a00 */
[----:B-1----:R-:W2:Y:S02]  /*12b0*/  LDG.E R2, desc[UR18][R2.64] ;  /* 0x0000001202027981 */ /* 0x002ea4000c1e1900 */
[----:B--2---:R-:W-:Y:S01]  /*12c0*/  R2UR UR20, R2 ;  /* 0x00000000021472ca */ /* 0x004fe200000e0000 */
[----:B------:R-:W-:-:S14]  /*12d0*/  BRA `(.L_x_13) ;  /* 0x0000000000047947 */ /* 0x000fdc0003800000 */
.L_x_14:
[----:B------:R-:W-:-:S05]  /*12e0*/  ULDC UR20, c[0x0][0x580] ;  /* 0x0001600000147ab9 */ /* 0x000fca0000000800 */
.L_x_13:
[----:B------:R-:W-:Y:S02]  /*12f0*/  ULDC.64 UR4, c[0x0][0x5a0] ;  /* 0x0001680000047ab9 */ /* 0x000fe40000000a00 */
        /* <DEDUP_REMOVED lines=11> */
.L_x_15:
        /* <DEDUP_REMOVED lines=8> */
.L_x_17:
[----:B------:R-:W-:-:S05]  /*1430*/  ULDC UR21, c[0x0][0x584] ;  /* 0x0001610000157ab9 */ /* 0x000fca0000000800 */
.L_x_16:
[----:B------:R-:W-:-:S13]  /*1440*/  LOP3.LUT P0, RZ, R4, 0xff, RZ, 0xc0, !PT ;  /* 0x000000ff04ff7812 */ /* 0x000fda000780c0ff */
[----:B------:R-:W-:Y:S05]  /*1450*/  @!P0 EXIT ;  /* 0x000000000000894d */ /* 0x000fea0003800000 */
[----:B------:R-:W-:Y:S01]  /*1460*/  ULDC UR4, c[0x0][0x28c] ;  /* 0x0000a30000047ab9 */ /* 0x000fe20000000800 */
[----:B------:R-:W-:Y:S02]  /*1470*/  ULOP3.LUT UR22, UR13, 0x1, URZ, 0xfc, !UPT ;  /* 0x000000010d167892 */ /* 0x000fe4000f8efc3f */
[----:B------:R-:W-:-:S04]  /*1480*/  UIADD3 UR4, UR4, 0x1f, URZ ;  /* 0x0000001f04047890 */ /* 0x000fc8000fffe03f */
[----:B------:R-:W-:-:S04]  /*1490*/  USHF.R.S32.HI UR5, URZ, 0x1f, UR4 ;  /* 0x0000001f3f057899 */ /* 0x000fc80008011404 */
[----:B------:R-:W-:-:S03]  /*14a0*/  ULEA.HI UR5, UR5, UR4, URZ, 0x5 ;  /* 0x0000000405057291 */ /* 0x000fc6000f8f283f */
[----:B------:R-:W-:Y:S01]  /*14b0*/  UMOV UR4, URZ ;  /* 0x0000003f00047c82 */ /* 0x000fe20008000000 */
[----:B------:R-:W-:-:S03]  /*14c0*/  USHF.R.S32.HI UR12, URZ, 0x5, UR5 ;  /* 0x000000053f0c7899 */ /* 0x000fc60008011405 */
[----:B------:R-:W-:-:S09]  /*14d0*/  UMOV UR5, URZ ;  /* 0x0000003f00057c82 */ /* 0x000fd20008000000 */
.L_x_300:
[----:B-1----:R-:W1:Y:S01]  /*14e0*/  S2R R0, SR_TID.X ;  /* 0x0000000000007919 */ /* 0x002e620000002100 */
[----:B--2---:R-:W2:Y:S01]  /*14f0*/  S2UR UR11, SR_CgaCtaId ;  /* 0x00000000000b79c3 */ /* 0x004ea20000008800 */
[----:B------:R-:W-:Y:S01]  /*1500*/  UMOV UR14, 0x400 ;  /* 0x00000400000e7882 */ /* 0x000fe20000000000 */
[----:B------:R-:W-:Y:S01]  /*1510*/  UMOV UR6, URZ ;  /* 0x0000003f00067c82 */ /* 0x000fe20008000000 */
[----:B------:R-:W-:Y:S01]  /*1520*/  STL [R1+0x74], RZ ;  /* 0x000074ff01007387 */ /* 0x000fe20000100800 */
[----:B------:R-:W-:Y:S01]  /*1530*/  UMOV UR7, URZ ;  /* 0x0000003f00077c82 */ /* 0x000fe20008000000 */
[----:B------:R-:W-:Y:S01]  /*1540*/  UMOV UR8, URZ ;  /* 0x0000003f00087c82 */ /* 0x000fe20008000000 */
[----:B------:R-:W-:Y:S01]  /*1550*/  UMOV UR16, UR5 ;  /* 0x0000000500107c82 */ /* 0x000fe20008000000 */
[----:B------:R-:W-:Y:S01]  /*1560*/  STL [R1+0x70], RZ ;  /* 0x000070ff01007387 */ /* 0x000fe20000100800 */
[----:B---3--:R-:W3:Y:S01]  /*1570*/  LDC R2, c[0x0][0x28c] ;  /* 0x0000a300ff027b82 */ /* 0x008ee20000000800 */
[----:B------:R-:W-:-:S02]  /*1580*/  CS2R R4, SRZ ;  /* 0x0000000000047805 */ /* 0x000fc4000001ff00 */
[----:B------:R-:W-:Y:S01]  /*1590*/  CS2R R6, SRZ ;  /* 0x0000000000067805 */ /* 0x000fe2000001ff00 */
[----:B------:R-:W-:Y:S01]  /*15a0*/  STL [R1+0x6c], RZ ;  /* 0x00006cff01007387 */ /* 0x000fe20000100800 */
[----:B------:R-:W-:Y:S02]  /*15b0*/  CS2R R8, SRZ ;  /* 0x0000000000087805 */ /* 0x000fe4000001ff00 */
[----:B------:R-:W-:Y:S02]  /*15c0*/  CS2R R10, SRZ ;  /* 0x00000000000a7805 */ /* 0x000fe4000001ff00 */
[----:B------:R-:W-:Y:S01]  /*15d0*/  CS2R R12, SRZ ;  /* 0x00000000000c7805 */ /* 0x000fe2000001ff00 */
[----:B------:R-:W-:Y:S01]  /*15e0*/  STL [R1+0x68], RZ ;  /* 0x000068ff01007387 */ /* 0x000fe20000100800 */
[----:B------:R-:W-:Y:S02]  /*15f0*/  CS2R R14, SRZ ;  /* 0x00000000000e7805 */ /* 0x000fe4000001ff00 */
[----:B------:R-:W-:-:S02]  /*1600*/  CS2R R16, SRZ ;  /* 0x0000000000107805 */ /* 0x000fc4000001ff00 */
[----:B0-----:R-:W-:Y:S01]  /*1610*/  CS2R R18, SRZ ;  /* 0x0000000000127805 */ /* 0x001fe2000001ff00 */
[----:B------:R-:W-:Y:S01]  /*1620*/  STL [R1+0x64], RZ ;  /* 0x000064ff01007387 */ /* 0x000fe20000100800 */
[----:B------:R-:W-:Y:S02]  /*1630*/  CS2R R20, SRZ ;  /* 0x0000000000147805 */ /* 0x000fe4000001ff00 */
[----:B------:R-:W-:Y:S02]  /*1640*/  CS2R R22, SRZ ;  /* 0x0000000000167805 */ /* 0x000fe4000001ff00 */
[----:B------:R-:W-:Y:S01]  /*1650*/  CS2R R152, SRZ ;  /* 0x0000000000987805 */ /* 0x000fe2000001ff00 */
[----:B------:R-:W-:Y:S01]  /*1660*/  STL [R1+0x60], RZ ;  /* 0x000060ff01007387 */ /* 0x000fe20000100800 */
[----:B--2---:R-:W-:Y:S01]  /*1670*/  ULEA UR14, UR11, UR14, 0x18 ;  /* 0x0000000e0b0e7291 */ /* 0x004fe2000f8ec03f */
[----:B------:R-:W-:Y:S02]  /*1680*/  CS2R R154, SRZ ;  /* 0x00000000009a7805 */ /* 0x000fe4000001ff00 */
[----:B------:R-:W-:Y:S01]  /*1690*/  CS2R R156, SRZ ;  /* 0x00000000009c7805 */ /* 0x000fe2000001ff00 */
[----:B------:R-:W-:Y:S01]  /*16a0*/  STL [R1+0x5c], RZ ;  /* 0x00005cff01007387 */ /* 0x000fe20000100800 */
[----:B------:R-:W-:-:S02]  /*16b0*/  CS2R R158, SRZ ;  /* 0x00000000009e7805 */ /* 0x000fc4000001ff00 */
[----:B------:R-:W-:Y:S02]  /*16c0*/  CS2R R160, SRZ ;  /* 0x0000000000a07805 */ /* 0x000fe4000001ff00 */
[----:B------:R-:W-:Y:S02]  /*16d0*/  CS2R R162, SRZ ;  /* 0x0000000000a27805 */ /* 0x000fe4000001ff00 */
[----:B-1----:R-:W-:Y:S01]  /*16e0*/  LOP3.LUT R0, R0, 0x80, RZ, 0xc0, !PT ;  /* 0x0000008000007812 */ /* 0x002fe200078ec0ff */
[----:B------:R-:W-:Y:S01]  /*16f0*/  STL [R1+0x58], RZ ;  /* 0x000058ff01007387 */ /* 0x000fe20000100800 */
[----:B---3--:R-:W-:Y:S02]  /*1700*/  ISETP.GE.AND P0, PT, R2, 0x1, PT ;  /* 0x000000010200780c */ /* 0x008fe40003f06270 */
[----:B------:R-:W-:Y:S02]  /*1710*/  CS2R R2, SRZ ;  /* 0x0000000000027805 */ /* 0x000fe4000001ff00 */
[----:B------:R-:W-:Y:S01]  /*1720*/  SHF.R.U32.HI R0, RZ, 0x7, R0 ;  /* 0x00000007ff007819 */ /* 0x000fe20000011600 */
[----:B------:R-:W-:Y:S01]  /*1730*/  STL [R1+0x54], RZ ;  /* 0x000054ff01007387 */ /* 0x000fe20000100800 */
[----:B------:R-:W-:-:S02]  /*1740*/  CS2R R164, SRZ ;  /* 0x0000000000a47805 */ /* 0x000fc4000001ff00 */
[----:B------:R-:W-:Y:S02]  /*1750*/  CS2R R166, SRZ ;  /* 0x0000000000a67805 */ /* 0x000fe4000001ff00 */
[----:B------:R-:W-:Y:S01]  /*1760*/  CS2R R168, SRZ ;  /* 0x0000000000a87805 */ /* 0x000fe2000001ff00 */
[----:B------:R-:W-:Y:S01]  /*1770*/  STL [R1+0x50], RZ ;  /* 0x000050ff01007387 */ /* 0x000fe20000100800 */
[----:B------:R-:W-:Y:S02]  /*1780*/  CS2R R170, SRZ ;  /* 0x0000000000aa7805 */ /* 0x000fe4000001ff00 */
[----:B------:R-:W-:Y:S02]  /*1790*/  CS2R R172, SRZ ;  /* 0x0000000000ac7805 */ /* 0x000fe4000001ff00 */
[----:B------:R-:W-:Y:S01]  /*17a0*/  CS2R R174, SRZ ;  /* 0x0000000000ae7805 */ /* 0x000fe2000001ff00 */
[----:B------:R-:W0:Y:S01]  /*17b0*/  SHFL.IDX PT, R0, R0, RZ, 0x1f ;  /* 0x00001fff00007589 */ /* 0x000e2200000e0000 */
[----:B------:R-:W-:-:S02]  /*17c0*/  CS2R R176, SRZ ;  /* 0x0000000000b07805 */ /* 0x000fc4000001ff00 */
[----:B------:R-:W-:Y:S02]  /*17d0*/  CS2R R178, SRZ ;  /* 0x0000000000b27805 */ /* 0x000fe4000001ff00 */
[----:B------:R-:W-:Y:S01]  /*17e0*/  CS2R R180, SRZ ;  /* 0x0000000000b47805 */ /* 0x000fe2000001ff00 */
[----:B------:R1:W-:Y:S01]  /*17f0*/  STL [R1+0x4c], RZ ;  /* 0x00004cff01007387 */ /* 0x0003e20000100800 */
[----:B------:R-:W-:Y:S02]  /*1800*/  CS2R R182, SRZ ;  /* 0x0000000000b67805 */ /* 0x000fe4000001ff00 */
[----:B------:R-:W-:Y:S02]  /*1810*/  CS2R R184, SRZ ;  /* 0x0000000000b87805 */ /* 0x000fe4000001ff00 */
[----:B------:R-:W-:Y:S01]  /*1820*/  CS2R R186, SRZ ;  /* 0x0000000000ba7805 */ /* 0x000fe2000001ff00 */
[----:B------:R1:W-:Y:S01]  /*1830*/  STL [R1+0x48], RZ ;  /* 0x000048ff01007387 */ /* 0x0003e20000100800 */
        /* <DEDUP_REMOVED lines=14> */
[----:B------:R-:W-:Y:S02]  /*1920*/  CS2R R210, SRZ ;  /* 0x0000000000d27805 */ /* 0x000fe4000001ff00 */
[----:B0-----:R-:W-:Y:S01]  /*1930*/  R2UR UR9, R0 ;  /* 0x00000000000972ca */ /* 0x001fe200000e0000 */
[----:B------:R1:W-:Y:S01]  /*1940*/  STL [R1+0x38], RZ ;  /* 0x000038ff01007387 */ /* 0x0003e20000100800 */
[----:B------:R-:W-:Y:S01]  /*1950*/  IMAD.MOV.U32 R0, RZ, RZ, RZ ;  /* 0x000000ffff007224 */ /* 0x000fe200078e00ff */
[----:B------:R-:W-:-:S02]  /*1960*/  CS2R R212, SRZ ;  /* 0x0000000000d47805 */ /* 0x000fc4000001ff00 */
[----:B------:R-:W-:Y:S01]  /*1970*/  CS2R R214, SRZ ;  /* 0x0000000000d67805 */ /* 0x000fe2000001ff00 */
[----:B------:R1:W-:Y:S01]  /*1980*/  STL [R1+0x34], RZ ;  /* 0x000034ff01007387 */ /* 0x0003e20000100800 */
[----:B------:R-:W-:Y:S02]  /*1990*/  CS2R R216, SRZ ;  /* 0x0000000000d87805 */ /* 0x000fe4000001ff00 */
[----:B------:R-:W-:Y:S02]  /*19a0*/  CS2R R218, SRZ ;  /* 0x0000000000da7805 */ /* 0x000fe4000001ff00 */
[----:B------:R-:W-:Y:S01]  /*19b0*/  CS2R R220, SRZ ;  /* 0x0000000000dc7805 */ /* 0x000fe2000001ff00 */
[----:B------:R1:W-:Y:S01]  /*19c0*/  STL [R1+0x30], RZ ;  /* 0x000030ff01007387 */ /* 0x0003e20000100800 */
[----:B------:R-:W-:Y:S02]  /*19d0*/  CS2R R222, SRZ ;  /* 0x0000000000de7805 */ /* 0x000fe4000001ff00 */
[----:B------:R-:W-:Y:S01]  /*19e0*/  CS2R R224, SRZ ;  /* 0x0000000000e07805 */ /* 0x000fe2000001ff00 */
[----:B------:R-:W-:Y:S01]  /*19f0*/  IMAD.MOV.U32 R226, RZ, RZ, RZ ;  /* 0x000000ffffe27224 */ /* 0x000fe200078e00ff */
[----:B------:R1:W-:Y:S01]  /*1a00*/  STL [R1+0x2c], RZ ;  /* 0x00002cff01007387 */ /* 0x0003e20000100800 */
[----:B------:R-:W-:Y:S01]  /*1a10*/  ULEA.HI UR10, UR9, UR9, URZ, 0x1 ;  /* 0x00000009090a7291 */ /* 0x000fe2000f8f083f */
[----:B------:R-:W-:Y:S01]  /*1a20*/  IMAD.U32 R227, RZ, RZ, UR4 ;  /* 0x00000004ffe37e24 */ /* 0x000fe2000f8e00ff */
[----:B------:R-:W-:Y:S01]  /*1a30*/  CS2R R24, SRZ ;  /* 0x0000000000187805 */ /* 0x000fe2000001ff00 */
[----:B------:R1:W-:Y:S01]  /*1a40*/  STL [R1+0x28], RZ ;  /* 0x000028ff01007387 */ /* 0x0003e20000100800 */
[----:B------:R-:W-:Y:S01]  /*1a50*/  ULOP3.LUT UR10, UR10, 0x1ffffe, URZ, 0xc0, !UPT ;  /* 0x001ffffe0a0a7892 */ /* 0x000fe2000f8ec03f */
[----:B------:R-:W-:-:S02]  /*1a60*/  CS2R R26, SRZ ;  /* 0x00000000001a7805 */ /* 0x000fc4000001ff00 */
[----:B------:R-:W-:Y:S01]  /*1a70*/  CS2R R28, SRZ ;  /* 0x00000000001c7805 */ /* 0x000fe2000001ff00 */
[----:B------:R1:W-:Y:S01]  /*1a80*/  STL [R1+0x24], RZ ;  /* 0x000024ff01007387 */ /* 0x0003e20000100800 */
[----:B------:R-:W-:Y:S01]  /*1a90*/  UIADD3 UR10, UR9, -UR10, URZ ;  /* 0x8000000a090a7290 */ /* 0x000fe2000fffe03f */
[----:B----4-:R-:W-:Y:S02]  /*1aa0*/  CS2R R30, SRZ ;  /* 0x00000000001e7805 */ /* 0x010fe4000001ff00 */
[----:B------:R-:W-:Y:S01]  /*1ab0*/  CS2R R32, SRZ ;  /* 0x0000000000207805 */ /* 0x000fe2000001ff00 */
[----:B------:R1:W-:Y:S01]  /*1ac0*/  STL [R1+0x20], RZ ;  /* 0x000020ff01007387 */ /* 0x0003e20000100800 */
[----:B------:R-:W-:Y:S01]  /*1ad0*/  ULEA UR10, UR10, UR14, 0xb ;  /* 0x0000000e0a0a7291 */ /* 0x000fe2000f8e583f */
[----:B------:R-:W-:Y:S02]  /*1ae0*/  CS2R R34, SRZ ;  /* 0x0000000000227805 */ /* 0x000fe4000001ff00 */
[----:B------:R-:W-:Y:S01]  /*1af0*/  CS2R R36, SRZ ;  /* 0x0000000000247805 */ /* 0x000fe2000001ff00 */
[----:B------:R1:W-:Y:S01]  /*1b00*/  STL [R1+0x1c], RZ ;  /* 0x00001cff01007387 */ /* 0x0003e20000100800 */
[----:B------:R-:W-:Y:S01]  /*1b10*/  UIADD3 UR10, UR10, 0x200, URZ ;  /* 0x000002000a0a7890 */ /* 0x000fe2000fffe03f */
[----:B------:R-:W-:-:S02]  /*1b20*/  CS2R R38, SRZ ;  /* 0x0000000000267805 */ /* 0x000fc4000001ff00 */
[----:B------:R-:W-:Y:S01]  /*1b30*/  CS2R R40, SRZ ;  /* 0x0000000000287805 */ /* 0x000fe2000001ff00 */
[----:B------:R1:W-:Y:S01]  /*1b40*/  STL [R1+0x18], RZ ;  /* 0x000018ff01007387 */ /* 0x0003e20000100800 */
[----:B------:R-:W-:Y:S01]  /*1b50*/  USHF.R.U32.HI UR10, URZ, 0x4, UR10 ;  /* 0x000000043f0a7899 */ /* 0x000fe2000801160a */
[----:B------:R-:W-:Y:S02]  /*1b60*/  CS2R R42, SRZ ;  /* 0x00000000002a7805 */ /* 0x000fe4000001ff00 */
[----:B------:R-:W-:Y:S01]  /*1b70*/  CS2R R44, SRZ ;  /* 0x00000000002c7805 */ /* 0x000fe2000001ff00 */
[----:B------:R1:W-:Y:S01]  /*1b80*/  STL [R1+0x14], RZ ;  /* 0x000014ff01007387 */ /* 0x0003e20000100800 */
[----:B------:R-:W-:Y:S01]  /*1b90*/  ULOP3.LUT UR15, UR10, 0x3fff, URZ, 0xc0, !UPT ;  /* 0x00003fff0a0f7892 */ /* 0x000fe2000f8ec03f */
        /* <DEDUP_REMOVED lines=18> */
[----:B------:R1:W-:Y:S01]  /*1cc0*/  STL [R1], RZ ;  /* 0x000000ff01007387 */ /* 0x0003e20000100800 */
[----:B------:R-:W-:-:S02]  /*1cd0*/  CS2R R74, SRZ ;  /* 0x00000000004a7805 */ /* 0x000fc4000001ff00 */
[----:B------:R-:W-:Y:S02]  /*1ce0*/  CS2R R76, SRZ ;  /* 0x00000000004c7805 */ /* 0x000fe4000001ff00 */
[----:B------:R-:W-:Y:S02]  /*1cf0*/  CS2R R78, SRZ ;  /* 0x00000000004e7805 */ /* 0x000fe4000001ff00 */
[----:B------:R-:W-:Y:S02]  /*1d00*/  CS2R R80, SRZ ;  /* 0x0000000000507805 */ /* 0x000fe4000001ff00 */
[----:B------:R-:W-:Y:S02]  /*1d10*/  CS2R R82, SRZ ;  /* 0x0000000000527805 */ /* 0x000fe4000001ff00 */
[----:B------:R-:W-:Y:S02]  /*1d20*/  CS2R R84, SRZ ;  /* 0x0000000000547805 */ /* 0x000fe4000001ff00 */
        /* <DEDUP_REMOVED lines=32> */
[----:B------:R-:W-:Y:S01]  /*1f30*/  CS2R R150, SRZ ;  /* 0x0000000000967805 */ /* 0x000fe2000001ff00 */
[----:B-1----:R-:W-:Y:S06]  /*1f40*/  @!P0 BRA `(.L_x_18) ;  /* 0x0000001000548947 */ /* 0x002fec0003800000 */
[----:B------:R-:W-:-:S06]  /*1f50*/  UISETP.NE.AND UP0, UPT, UR22, 0x3, UPT ;  /* 0x000000031600788c */ /* 0x000fcc000bf05270 */
[----:B------:R-:W-:-:S13]  /*1f60*/  PLOP3.LUT P1, PT, PT, PT, UP0, 0x80, 0x0 ;  /* 0x000000000000781c */ /* 0x000fda0003f2f008 */
[----:B------:R-:W-:Y:S05]  /*1f70*/  @!P1 BRA `(.L_x_19) ;  /* 0x0000000000049947 */ /* 0x000fea0003800000 */
[----:B------:R-:W-:Y:S01]  /*1f80*/  BPT.TRAP 0x1 ;  /* 0x000000040000795c */ /* 0x000fe20000300000 */
.L_x_19:
[----:B------:R-:W-:Y:S01]  /*1f90*/  ULEA UR6, UR5, UR14, 0x3 ;  /* 0x0000000e05067291 */ /* 0x000fe2000f8e183f */
[----:B------:R-:W-:-:S05]  /*1fa0*/  IMAD.U32 R0, RZ, RZ, UR4 ;  /* 0x00000004ff007e24 */ /* 0x000fca000f8e00ff */
[----:B------:R-:W-:-:S04]  /*1fb0*/  SHF.L.U32 R0, R0, 0x1f, RZ ;  /* 0x0000001f00007819 */ /* 0x000fc800000006ff */
[----:B------:R0:W1:Y:S01]  /*1fc0*/  SYNCS.PHASECHK.TRANS64.TRYWAIT P0, [UR6], R0 ;  /* 0x00000000ff0075a7 */ /* 0x0000620008000146 */
[----:B------:R-:W-:Y:S05]  /*1fd0*/  @!P1 BRA `(.L_x_20) ;  /* 0x0000000000049947 */ /* 0x000fea0003800000 */
[----:B------:R-:W-:Y:S01]  /*1fe0*/  BPT.TRAP 0x1 ;  /* 0x000000040000795c */ /* 0x000fe20000300000 */
.L_x_20:
[----:B-1----:R-:W-:Y:S05]  /*1ff0*/  @P0 BRA `(.L_x_21) ;  /* 0x0000000000080947 */ /* 0x002fea0003800000 */
[----:B------:R-:W1:Y:S02]  /*2000*/  SYNCS.PHASECHK.TRANS64.TRYWAIT P0, [UR6], R0 ;  /* 0x00000000ff0075a7 */ /* 0x000e640008000146 */
[----:B-1----:R-:W-:Y:S05]  /*2010*/  @!P0 BRA `(.L_x_22) ;  /* 0x000000ec00288947 */ /* 0x002fea0003800000 */
.L_x_21:
[----:B------:R2:W-:Y:S01]  /*2020*/  STL [R1+0x74], RZ ;  /* 0x000074ff01007387 */ /* 0x0005e20000100800 */
[----:B------:R-:W-:Y:S01]  /*2030*/  UIADD3 UR6, UR14, 0x12200, URZ ;  /* 0x000122000e067890 */ /* 0x000fe2000fffe03f */
[----:B------:R-:W-:Y:S01]  /*2040*/  WARPGROUP.ARRIVE ;  /* 0x00000000000079c5 */ /* 0x000fe20000000000 */
[----:B------:R-:W-:Y:S01]  /*2050*/  ULDC UR7, c[0x0][0x50c] ;  /* 0x0001430000077ab9 */ /* 0x000fe20000000800 */
[----:B------:R2:W-:Y:S01]  /*2060*/  STL [R1+0x70], RZ ;  /* 0x000070ff01007387 */ /* 0x0005e20000100800 */
[----:B------:R-:W-:Y:S01]  /*2070*/  UISETP.NE.AND UP0, UPT, UR7, 0x1, UPT ;  /* 0x000000010700788c */ /* 0x000fe2000bf05270 */
[----:B01----:R-:W-:Y:S01]  /*2080*/  IMAD.MOV.U32 R0, RZ, RZ, RZ ;  /* 0x000000ffff007224 */ /* 0x003fe200078e00ff */
[----:B------:R-:W-:Y:S01]  /*2090*/  USHF.R.U32.HI UR6, URZ, 0x4, UR6 ;  /* 0x000000043f067899 */ /* 0x000fe20008011606 */
[----:B------:R2:W-:Y:S01]  /*20a0*/  STL [R1+0x6c], RZ ;  /* 0x00006cff01007387 */ /* 0x0005e20000100800 */
[----:B------:R-:W-:Y:S01]  /*20b0*/  USEL UR7, URZ, 0x1, UP0 ;  /* 0x000000013f077887 */ /* 0x000fe20008000000 */
[----:B------:R-:W-:Y:S01]  /*20c0*/  CS2R R2, SRZ ;  /* 0x0000000000027805 */ /* 0x000fe2000001ff00 */
[----:B------:R-:W-:Y:S01]  /*20d0*/  ULOP3.LUT UR6, UR6, 0x3fff, URZ, 0xc0, !UPT ;  /* 0x00003fff06067892 */ /* 0x000fe2000f8ec03f */
[----:B------:R2:W-:Y:S01]  /*20e0*/  STL [R1+0x68], RZ ;  /* 0x000068ff01007387 */ /* 0x0005e20000100800 */
[----:B------:R-:W-:Y:S01]  /*20f0*/  ULOP3.LUT UR8, UR15, 0x10000, URZ, 0xfc, !UPT ;  /* 0x000100000f087892 */ /* 0x000fe2000f8efc3f */
[----:B------:R-:W-:Y:S01]  /*2100*/  CS2R R4, SRZ ;  /* 0x0000000000047805 */ /* 0x000fe2000001ff00 */
[----:B------:R-:W-:Y:S01]  /*2110*/  ULOP3.LUT UR6, UR6, 0x10000, URZ, 0xfc, !UPT ;  /* 0x0001000006067892 */ /* 0x000fe2000f8efc3f */
[----:B------:R2:W-:Y:S01]  /*2120*/  STL [R1+0x64], RZ ;  /* 0x000064ff01007387 */ /* 0x0005e20000100800 */
[----:B------:R-:W-:Y:S01]  /*2130*/  ISETP.NE.AND P0, PT, RZ, UR7, PT ;  /* 0x00000007ff007c0c */ /* 0x000fe2000bf05270 */
[----:B------:R-:W-:Y:S01]  /*2140*/  ULEA UR8, UR5, UR8, 0x8 ;  /* 0x0000000805087291 */ /* 0x000fe2000f8e403f */
[----:B------:R-:W-:Y:S01]  /*2150*/  CS2R R6, SRZ ;  /* 0x0000000000067805 */ /* 0x000fe2000001ff00 */
[----:B------:R2:W-:Y:S01]  /*2160*/  STL [R1+0x60], RZ ;  /* 0x000060ff01007387 */ /* 0x0005e20000100800 */
[----:B------:R-:W-:Y:S01]  /*2170*/  ULEA UR10, UR5, UR6, 0x9 ;  /* 0x00000006050a7291 */ /* 0x000fe2000f8e483f */
[----:B------:R-:W-:Y:S01]  /*2180*/  CS2R R8, SRZ ;  /* 0x0000000000087805 */ /* 0x000fe2000001ff00 */
[----:B------:R-:W-:Y:S01]  /*2190*/  UMOV UR9, 0xc0000010 ;  /* 0xc000001000097882 */ /* 0x000fe20000000000 */
[----:B------:R2:W-:Y:S01]  /*21a0*/  STL [R1+0x5c], RZ ;  /* 0x00005cff01007387 */ /* 0x0005e20000100800 */
[----:B------:R-:W-:Y:S01]  /*21b0*/  UMOV UR11, 0xc0000010 ;  /* 0xc0000010000b7882 */ /* 0x000fe20000000000 */
[----:B------:R-:W-:Y:S01]  /*21c0*/  UMOV UR6, 0x1 ;  /* 0x0000000100067882 */ /* 0x000fe20000000000 */
[----:B------:R-:W-:Y:S01]  /*21d0*/  CS2R R10, SRZ ;  /* 0x00000000000a7805 */ /* 0x000fe2000001ff00 */
[----:B------:R2:W-:Y:S01]  /*21e0*/  STL [R1+0x58], RZ ;  /* 0x000058ff01007387 */ /* 0x0005e20000100800 */
[----:B------:R-:W-:Y:S01]  /*21f0*/  CS2R R12, SRZ ;  /* 0x00000000000c7805 */ /* 0x000fe2000001ff00 */
[----:B------:R-:W-:Y:S01]  /*2200*/  QGMMA.64x256x32.F32.E4M3.E4M3 R24, gdesc[UR8], RZ, !UPT, gsb0 ;  /* 0x03e00000081879f3 */ /* 0x000fe2000c0008ff */
        /* <DEDUP_REMOVED lines=55> */
[----:B------:R-:W-:Y:S01]  /*2580*/  CS2R R224, SRZ ;  /* 0x0000000000e07805 */ /* 0x000fe2000001ff00 */
[----:B------:R-:W-:Y:S01]  /*2590*/  IMAD.MOV.U32 R226, RZ, RZ, RZ ;  /* 0x000000ffffe27224 */ /* 0x000fe200078e00ff */
[----:B------:R2:W-:Y:S04]  /*25a0*/  STL [R1+0x1c], RZ ;  /* 0x00001cff01007387 */ /* 0x0005e80000100800 */
[----:B------:R2:W-:Y:S04]  /*25b0*/  STL [R1+0x18], RZ ;  /* 0x000018ff01007387 */ /* 0x0005e80000100800 */
[----:B------:R2:W-:Y:S04]  /*25c0*/  STL [R1+0x14], RZ ;  /* 0x000014ff01007387 */ /* 0x0005e80000100800 */
[----:B------:R2:W-:Y:S04]  /*25d0*/  STL [R1+0x10], RZ ;  /* 0x000010ff01007387 */ /* 0x0005e80000100800 */
[----:B------:R2:W-:Y:S04]  /*25e0*/  STL [R1+0xc], RZ ;  /* 0x00000cff01007387 */ /* 0x0005e80000100800 */
[----:B------:R2:W-:Y:S04]  /*25f0*/  STL [R1+0x8], RZ ;  /* 0x000008ff01007387 */ /* 0x0005e80000100800 */
[----:B------:R2:W-:Y:S04]  /*2600*/  STL [R1+0x4], RZ ;  /* 0x000004ff01007387 */ /* 0x0005e80000100800 */
[----:B------:R2:W-:Y:S01]  /*2610*/  STL [R1], RZ ;  /* 0x000000ff01007387 */ /* 0x0005e20000100800 */
[----:B------:R-:W-:Y:S05]  /*2620*/  @!P0 BRA `(.L_x_23) ;  /* 0x0000000800808947 */ /* 0x000fea0003800000 */
[----:B------:R-:W-:Y:S02]  /*2630*/  WARPGROUP.DEPBAR.LE gsb0, 0x0 ;  /* 0x00008000000079c5 */ /* 0x000fe40000010000 */
[----:B------:R-:W-:-:S01]  /*2640*/  FADD R227, RZ, R122 ;  /* 0x0000007affe37221 */ /* 0x000fc20000000000 */
[----:B------:R-:W-:Y:S01]  /*2650*/  FADD R226, RZ, R24 ;  /* 0x00000018ffe27221 */ /* 0x000fe20000000000 */
[----:B------:R-:W-:-:S01]  /*2660*/  FADD R225, RZ, R25 ;  /* 0x00000019ffe17221 */ /* 0x000fc20000000000 */
[----:B------:R-:W-:Y:S01]  /*2670*/  FADD R224, RZ, R26 ;  /* 0x0000001affe07221 */ /* 0x000fe20000000000 */
[----:B------:R-:W-:-:S01]  /*2680*/  FADD R223, RZ, R27 ;  /* 0x0000001bffdf7221 */ /* 0x000fc20000000000 */
[----:B------:R0:W-:Y:S01]  /*2690*/  STL [R1], R227 ;  /* 0x000000e301007387 */ /* 0x0001e20000100800 */
[----:B------:R-:W-:-:S01]  /*26a0*/  FADD R222, RZ, R28 ;  /* 0x0000001cffde7221 */ /* 0x000fc20000000000 */
[----:B------:R-:W-:Y:S01]  /*26b0*/  FADD R221, RZ, R29 ;  /* 0x0000001dffdd7221 */ /* 0x000fe20000000000 */
[----:B------:R-:W-:-:S01]  /*26c0*/  FADD R220, RZ, R30 ;  /* 0x0000001effdc7221 */ /* 0x000fc20000000000 */
[----:B------:R-:W-:Y:S01]  /*26d0*/  FADD R219, RZ, R31 ;  /* 0x0000001fffdb7221 */ /* 0x000fe20000000000 */
[----:B------:R-:W-:-:S01]  /*26e0*/  FADD R218, RZ, R32 ;  /* 0x00000020ffda7221 */ /* 0x000fc20000000000 */
[----:B------:R-:W-:Y:S01]  /*26f0*/  FADD R217, RZ, R33 ;  /* 0x00000021ffd97221 */ /* 0x000fe20000000000 */
[----:B------:R-:W-:-:S01]  /*2700*/  FADD R216, RZ, R34 ;  /* 0x00000022ffd87221 */ /* 0x000fc20000000000 */
[----:B------:R-:W-:Y:S01]  /*2710*/  FADD R215, RZ, R35 ;  /* 0x00000023ffd77221 */ /* 0x000fe20000000000 */
[----:B------:R-:W-:-:S01]  /*2720*/  FADD R214, RZ, R36 ;  /* 0x00000024ffd67221 */ /* 0x000fc20000000000 */
[----:B0-----:R-:W-:Y:S01]  /*2730*/  FADD R227, RZ, R123 ;  /* 0x0000007bffe37221 */ /* 0x001fe20000000000 */
[----:B------:R-:W-:-:S01]  /*2740*/  FADD R213, RZ, R37 ;  /* 0x00000025ffd57221 */ /* 0x000fc20000000000 */
[----:B------:R-:W-:Y:S01]  /*2750*/  FADD R212, RZ, R38 ;  /* 0x00000026ffd47221 */ /* 0x000fe20000000000 */
[----:B------:R-:W-:-:S01]  /*2760*/  FADD R211, RZ, R39 ;  /* 0x00000027ffd37221 */ /* 0x000fc20000000000 */
[----:B------:R-:W-:Y:S01]  /*2770*/  FADD R210, RZ, R40 ;  /* 0x00000028ffd27221 */ /* 0x000fe20000000000 */
[----:B------:R0:W-:Y:S01]  /*2780*/  STL [R1+0x4], R227 ;  /* 0x000004e301007387 */ /* 0x0001e20000100800 */
        /* <DEDUP_REMOVED lines=93> */
[----:B------:R-:W-:Y:S01]  /*2d60*/  UMOV UR6, URZ ;  /* 0x0000003f00067c82 */ /* 0x000fe20008000000 */
[----:B0-----:R-:W-:-:S05]  /*2d70*/  FADD R227, RZ, R130 ;  /* 0x00000082ffe37221 */ /* 0x001fca0000000000 */
[----:B------:R0:W-:Y:S02]  /*2d80*/  STL [R1+0x20], R227 ;  /* 0x000020e301007387 */ /* 0x0001e40000100800 */
        /* <DEDUP_REMOVED lines=42> */
.L_x_23:
[----:B------:R-:W-:-:S04]  /*3030*/  UIADD3 UR16, UR5, 0x1, URZ ;  /* 0x0000000105107890 */ /* 0x000fc8000fffe03f */
[----:B------:R-:W-:-:S04]  /*3040*/  UISETP.NE.AND UP0, UPT, UR16, 0x12, UPT ;  /* 0x000000121000788c */ /* 0x000fc8000bf05270 */
[----:B------:R-:W-:Y:S02]  /*3050*/  USEL UR8, URZ, 0x1, UP0 ;  /* 0x000000013f087887 */ /* 0x000fe40008000000 */
[----:B------:R-:W-:Y:S02]  /*3060*/  USEL UR16, UR16, URZ, UP0 ;  /* 0x0000003f10107287 */ /* 0x000fe40008000000 */
[----:B------:R-:W-:-:S06]  /*3070*/  ULOP3.LUT UR8, UR4, UR8, URZ, 0x3c, !UPT ;  /* 0x0000000804087292 */ /* 0x000fcc000f8e3c3f */
[----:B0-----:R-:W-:Y:S01]  /*3080*/  IMAD.U32 R227, RZ, RZ, UR8 ;  /* 0x00000008ffe37e24 */ /* 0x001fe2000f8e00ff */
[----:B------:R-:W-:-:S06]  /*3090*/  UMOV UR8, 0x1 ;  /* 0x0000000100087882 */ /* 0x000fcc0000000000 */
.L_x_18:
[----:B------:R-:W-:-:S04]  /*30a0*/  UISETP.LT.AND UP0, UPT, UR12, 0x1, UPT ;  /* 0x000000010c00788c */ /* 0x000fc8000bf01270 */
[----:B------:R-:W-:-:S04]  /*30b0*/  USEL UR9, UR12, 0x1, UP0 ;  /* 0x000000010c097887 */ /* 0x000fc80008000000 */
[----:B------:R-:W-:-:S04]  /*30c0*/  UIADD3 UR9, UR12, -UR9, URZ ;  /* 0x800000090c097290 */ /* 0x000fc8000fffe03f */
[----:B------:R-:W-:-:S06]  /*30d0*/  UISETP.GE.AND UP0, UPT, UR9, 0x1, UPT ;  /* 0x000000010900788c */ /* 0x000fcc000bf06270 */
[----:B------:R-:W-:-:S13]  /*30e0*/  PLOP3.LUT P0, PT, PT, PT, UP0, 0x80, 0x0 ;  /* 0x000000000000781c */ /* 0x000fda0003f0f008 */
[----:B------:R-:W-:Y:S05]  /*30f0*/  @!P0 BRA `(.L_x_24) ;  /* 0x0000001000908947 */ /* 0x000fea0003800000 */
[----:B------:R-:W-:Y:S01]  /*3100*/  IMAD.U32 R228, RZ, RZ, UR9 ;  /* 0x00000009ffe47e24 */ /* 0x000fe2000f8e00ff */
[----:B------:R-:W-:Y:S01]  /*3110*/  UMOV UR17, UR5 ;  /* 0x0000000500117c82 */ /* 0x000fe20008000000 */
[----:B------:R-:W-:-:S05]  /*3120*/  ULDC UR24, c[0x0][0x50c] ;  /* 0x0001430000187ab9 */ /* 0x000fca0000000800 */
.L_x_32:
[----:B------:R-:W-:-:S06]  /*3130*/  UISETP.NE.AND UP0, UPT, UR22, 0x3, UPT ;  /* 0x000000031600788c */ /* 0x000fcc000bf05270 */
[----:B------:R-:W-:-:S13]  /*3140*/  PLOP3.LUT P1, PT, PT, PT, UP0, 0x80, 0x0 ;  /* 0x000000000000781c */ /* 0x000fda0003f2f008 */
[----:B-1---5:R-:W-:Y:S05]  /*3150*/  @!P1 BRA `(.L_x_25) ;  /* 0x0000000000049947 */ /* 0x022fea0003800000 */
[----:B------:R-:W-:Y:S01]  /*3160*/  BPT.TRAP 0x1 ;  /* 0x000000040000795c */ /* 0x000fe20000300000 */
.L_x_25:
[----:B------:R-:W0:Y:S01]  /*3170*/  S2UR UR9, SR_CgaCtaId ;  /* 0x00000000000979c3 */ /* 0x000e220000008800 */
[----:B------:R-:W-:Y:S01]  /*3180*/  UMOV UR14, 0x400 ;  /* 0x00000400000e7882 */ /* 0x000fe20000000000 */
[----:B------:R-:W-:Y:S01]  /*3190*/  SHF.L.U32 R229, R227, 0x1f, RZ ;  /* 0x0000001fe3e57819 */ /* 0x000fe200000006ff */
[----:B0-----:R-:W-:-:S04]  /*31a0*/  ULEA UR14, UR9, UR14, 0x18 ;  /* 0x0000000e090e7291 */ /* 0x001fc8000f8ec03f */
[----:B------:R-:W-:-:S09]  /*31b0*/  ULEA UR9, UR16, UR14, 0x3 ;  /* 0x0000000e10097291 */ /* 0x000fd2000f8e183f */
[----:B------:R0:W1:Y:S01]  /*31c0*/  SYNCS.PHASECHK.TRANS64.TRYWAIT P0, [UR9], R229 ;  /* 0x000000e5ff0075a7 */ /* 0x0000620008000149 */
[----:B------:R-:W-:Y:S05]  /*31d0*/  @!P1 BRA `(.L_x_26) ;  /* 0x0000000000049947 */ /* 0x000fea0003800000 */
[----:B------:R-:W-:Y:S01]  /*31e0*/  BPT.TRAP 0x1 ;  /* 0x000000040000795c */ /* 0x000fe20000300000 */
.L_x_26:
[----:B-1----:R-:W-:Y:S05]  /*31f0*/  @P0 BRA `(.L_x_27) ;  /* 0x0000000000080947 */ /* 0x002fea0003800000 */
[----:B------:R-:W1:Y:S02]  /*3200*/  SYNCS.PHASECHK.TRANS64.TRYWAIT P0, [UR9], R229 ;  /* 0x000000e5ff0075a7 */ /* 0x000e640008000149 */
[----:B-1----:R-:W-:Y:S05]  /*3210*/  @!P0 BRA `(.L_x_28) ;  /* 0x000000d800c08947 */ /* 0x002fea0003800000 */
.L_x_27:
[----:B------:R-:W-:Y:S01]  /*3220*/  UIADD3 UR9, UR14, 0x12200, URZ ;  /* 0x000122000e097890 */ /* 0x000fe2000fffe03f */
[----:B------:R-:W-:Y:S01]  /*3230*/  WARPGROUP.ARRIVE ;  /* 0x00000000000079c5 */ /* 0x000fe20000000000 */
[----:B------:R-:W-:Y:S02]  /*3240*/  UISETP.NE.AND UP0, UPT, UR7, URZ, UPT ;  /* 0x0000003f0700728c */ /* 0x000fe4000bf05270 */
[----:B------:R-:W-:Y:S02]  /*3250*/  USHF.R.U32.HI UR9, URZ, 0x4, UR9 ;  /* 0x000000043f097899 */ /* 0x000fe40008011609 */
[----:B------:R-:W-:Y:S02]  /*3260*/  USEL UR8, UR8, URZ, !UP0 ;  /* 0x0000003f08087287 */ /* 0x000fe4000c000000 */
[----:B------:R-:W-:Y:S02]  /*3270*/  ULOP3.LUT UR9, UR9, 0x3fff, URZ, 0xc0, !UPT ;  /* 0x00003fff09097892 */ /* 0x000fe4000f8ec03f */
[----:B------:R-:W-:-:S02]  /*3280*/  ULOP3.LUT UR7, UR15, 0x10000, URZ, 0xfc, !UPT ;  /* 0x000100000f077892 */ /* 0x000fc4000f8efc3f */
[----:B------:R-:W-:Y:S02]  /*3290*/  ULOP3.LUT UR9, UR9, 0x10000, URZ, 0xfc, !UPT ;  /* 0x0001000009097892 */ /* 0x000fe4000f8efc3f */
[----:B------:R-:W-:Y:S02]  /*32a0*/  UISETP.NE.U32.AND UP0, UPT, UR8, URZ, UPT ;  /* 0x0000003f0800728c */ /* 0x000fe4000bf05070 */
[----:B------:R-:W-:Y:S02]  /*32b0*/  ULEA UR8, UR16, UR7, 0x8 ;  /* 0x0000000710087291 */ /* 0x000fe4000f8e403f */
[----:B------:R-:W-:Y:S01]  /*32c0*/  ULEA UR10, UR16, UR9, 0x9 ;  /* 0x00000009100a7291 */ /* 0x000fe2000f8e483f */
[----:B------:R-:W-:Y:S02]  /*32d0*/  UMOV UR11, 0xc0000010 ;  /* 0xc0000010000b7882 */ /* 0x000fe40000000000 */
[----:B------:R-:W-:Y:S01]  /*32e0*/  UMOV UR9, 0xc0000010 ;  /* 0xc000001000097882 */ /* 0x000fe20000000000 */
[----:B------:R-:W-:-:S05]  /*32f0*/  UIADD3 UR6, UR6, 0x1, URZ ;  /* 0x0000000106067890 */ /* 0x000fca000fffe03f */
[----:B------:R-:W-:Y:S01]  /*3300*/  QGMMA.64x256x32.F32.E4M3.E4M3 R24, gdesc[UR8], R24, UP0, gsb0 ;  /* 0x03e00000081879f3 */ /* 0x000fe2000b800818 */
[----:B------:R-:W-:-:S04]  /*3310*/  UISETP.NE.AND UP0, UPT, UR6, UR24, UPT ;  /* 0x000000180600728c */ /* 0x000fc8000bf05270 */
[----:B------:R-:W-:-:S06]  /*3320*/  USEL UR7, URZ, 0x1, UP0 ;  /* 0x000000013f077887 */ /* 0x000fcc0008000000 */
[----:B------:R-:W-:Y:S01]  /*3330*/  ISETP.NE.AND P0, PT, RZ, UR7, PT ;  /* 0x00000007ff007c0c */ /* 0x000fe2000bf05270 */
[----:B------:R-:W-:-:S12]  /*3340*/  WARPGROUP.DEPBAR.LE gsb0, 0x1 ;  /* 0x00008000000079c5 */ /* 0x000fd80000010100 */
[----:B------:R-:W-:Y:S05]  /*3350*/  @!P0 BRA `(.L_x_29) ;  /* 0x0000000c00808947 */ /* 0x000fea0003800000 */
[----:B------:R-:W-:Y:S02]  /*3360*/  WARPGROUP.DEPBAR.LE gsb0, 0x0 ;  /* 0x00008000000079c5 */ /* 0x000fe40000010000 */
[----:B------:R-:W-:-:S01]  /*3370*/  FADD R226, R24, R226 ;  /* 0x000000e218e27221 */ /* 0x000fc20000000000 */
[----:B------:R-:W-:Y:S01]  /*3380*/  FADD R225, R25, R225 ;  /* 0x000000e119e17221 */ /* 0x000fe20000000000 */
[----:B------:R1:W-:Y:S01]  /*3390*/  STL [R1+0x90], R227 ;  /* 0x000090e301007387 */ /* 0x0003e20000100800 */
[----:B------:R-:W-:-:S01]  /*33a0*/  FADD R224, R26, R224 ;  /* 0x000000e01ae07221 */ /* 0x000fc20000000000 */
[----:B------:R-:W-:Y:S01]  /*33b0*/  FADD R223, R27, R223 ;  /* 0x000000df1bdf7221 */ /* 0x000fe20000000000 */
[----:B------:R-:W-:-:S01]  /*33c0*/  FADD R222, R28, R222 ;  /* 0x000000de1cde7221 */ /* 0x000fc20000000000 */
[----:B------:R-:W-:Y:S01]  /*33d0*/  FADD R221, R29, R221 ;  /* 0x000000dd1ddd7221 */ /* 0x000fe20000000000 */
[----:B-1----:R-:W3:Y:S04]  /*33e0*/  LDL.LU R227, [R1+0x30] ;  /* 0x0000300001e37983 */ /* 0x002ee80000300800 */
[----:B------:R1:W-:Y:S01]  /*33f0*/  STL [R1+0x94], R226 ;  /* 0x000094e201007387 */ /* 0x0003e20000100800 */
[----:B------:R-:W-:-:S01]  /*3400*/  FADD R220, R30, R220 ;  /* 0x000000dc1edc7221 */ /* 0x000fc20000000000 */
[----:B------:R-:W-:-:S02]  /*3410*/  FADD R219, R31, R219 ;  /* 0x000000db1fdb7221 */ /* 0x000fc40000000000 */
[----:B-1----:R-:W4:Y:S04]  /*3420*/  LDL.LU R226, [R1+0x2c] ;  /* 0x00002c0001e27983 */ /* 0x002f280000300800 */
[----:B------:R1:W-:Y:S01]  /*3430*/  STL [R1+0x98], R225 ;  /* 0x000098e101007387 */ /* 0x0003e20000100800 */
[----:B------:R-:W-:-:S03]  /*3440*/  FADD R218, R32, R218 ;  /* 0x000000da20da7221 */ /* 0x000fc60000000000 */
[----:B-1----:R-:W2:Y:S04]  /*3450*/  LDL.LU R225, [R1+0x28] ;  /* 0x0000280001e17983 */ /* 0x002ea80000300800 */
        /* <DEDUP_REMOVED lines=9> */
[----:B------:R1:W-:Y:S04]  /*34f0*/  STL [R1+0xa8], R221 ;  /* 0x0000a8dd01007387 */ /* 0x0003e80000100800 */
        /* <DEDUP_REMOVED lines=12> */
[----:B-1----:R-:W2:Y:S01]  /*35c0*/  LDL.LU R215, [R1] ;  /* 0x0000000001d77983 */ /* 0x002ea20000300800 */
[----:B------:R-:W-:-:S01]  /*35d0*/  FADD R214, R36, R214 ;  /* 0x000000d624d67221 */ /* 0x000fc20000000000 */
[----:B------:R-:W-:Y:S01]  /*35e0*/  FADD R213, R37, R213 ;  /* 0x000000d525d57221 */ /* 0x000fe20000000000 */
[----:B------:R-:W-:-:S01]  /*35f0*/  FADD R212, R38, R212 ;  /* 0x000000d426d47221 */ /* 0x000fc20000000000 */
[----:B------:R-:W-:Y:S01]  /*3600*/  FADD R211, R39, R211 ;  /* 0x000000d327d37221 */ /* 0x000fe20000000000 */
[----:B------:R-:W-:-:S01]  /*3610*/  FADD R210, R40, R210 ;  /* 0x000000d228d27221 */ /* 0x000fc20000000000 */
[----:B------:R-:W-:Y:S01]  /*3620*/  STL [R1+0xc4], R214 ;  /* 0x0000c4d601007387 */ /* 0x000fe20000100800 */
        /* <DEDUP_REMOVED lines=11> */
[----:B------:R1:W-:Y:S01]  /*36e0*/  STL [R1+0xd0], R211 ;  /* 0x0000d0d301007387 */ /* 0x0003e20000100800 */
[----:B------:R-:W-:-:S01]  /*36f0*/  FADD R200, R50, R200 ;  /* 0x000000c832c87221 */ /* 0x000fc20000000000 */
[----:B------:R-:W-:Y:S01]  /*3700*/  FADD R199, R51, R199 ;  /* 0x000000c733c77221 */ /* 0x000fe20000000000 */
        /* <DEDUP_REMOVED lines=69> */
[----:B-----5:R-:W-:Y:S01]  /*3b60*/  FADD R0, R121, R0 ;  /* 0x0000000079007221 */ /* 0x020fe20000000000 */
[----:B---3--:R-:W-:-:S01]  /*3b70*/  FADD R227, R134, R227 ;  /* 0x000000e386e37221 */ /* 0x008fc20000000000 */
[----:B----4-:R-:W-:Y:S01]  /*3b80*/  FADD R226, R133, R226 ;  /* 0x000000e285e27221 */ /* 0x010fe20000000000 */
[----:B--2---:R-:W-:-:S01]  /*3b90*/  FADD R225, R132, R225 ;  /* 0x000000e184e17221 */ /* 0x004fc20000000000 */
        /* <DEDUP_REMOVED lines=9> */
[----:B------:R-:W-:-:S05]  /*3c30*/  FADD R215, R122, R215 ;  /* 0x000000d77ad77221 */ /* 0x000fca0000000000 */
[----:B------:R2:W-:Y:S04]  /*3c40*/  STL [R1], R215 ;  /* 0x000000d701007387 */ /* 0x0005e80000100800 */
[----:B------:R3:W-:Y:S04]  /*3c50*/  STL [R1+0x4], R216 ;  /* 0x000004d801007387 */ /* 0x0007e80000100800 */
        /* <DEDUP_REMOVED lines=8> */
[----:B-1----:R-:W4:Y:S04]  /*3ce0*/  LDL.LU R211, [R1+0x34] ;  /* 0x0000340001d37983 */ /* 0x002f280000300800 */
[----:B------:R1:W-:Y:S04]  /*3cf0*/  STL [R1+0x28], R225 ;  /* 0x000028e101007387 */ /* 0x0003e80000100800 */
[----:B------:R-:W4:Y:S04]  /*3d00*/  LDL.LU R212, [R1+0x38] ;  /* 0x0000380001d47983 */ /* 0x000f280000300800 */
[----:B------:R1:W-:Y:S04]  /*3d10*/  STL [R1+0x2c], R226 ;  /* 0x00002ce201007387 */ /* 0x0003e80000100800 */
[----:B------:R-:W4:Y:S04]  /*3d20*/  LDL.LU R213, [R1+0x3c] ;  /* 0x00003c0001d57983 */ /* 0x000f280000300800 */
[----:B------:R1:W-:Y:S04]  /*3d30*/  STL [R1+0x30], R227 ;  /* 0x000030e301007387 */ /* 0x0003e80000100800 */
[----:B------:R-:W4:Y:S04]  /*3d40*/  LDL.LU R214, [R1+0x40] ;  /* 0x0000400001d67983 */ /* 0x000f280000300800 */
[----:B--2---:R-:W2:Y:S04]  /*3d50*/  LDL.LU R215, [R1+0x44] ;  /* 0x0000440001d77983 */ /* 0x004ea80000300800 */
[----:B---3--:R-:W3:Y:S04]  /*3d60*/  LDL.LU R216, [R1+0x48] ;  /* 0x0000480001d87983 */ /* 0x008ee80000300800 */
[----:B----4-:R-:W4:Y:S04]  /*3d70*/  LDL.LU R217, [R1+0x4c] ;  /* 0x00004c0001d97983 */ /* 0x010f280000300800 */
[----:B0-----:R-:W4:Y:S04]  /*3d80*/  LDL.LU R218, [R1+0x50] ;  /* 0x0000500001da7983 */ /* 0x001f280000300800 */
[----:B------:R-:W4:Y:S04]  /*3d90*/  LDL.LU R219, [R1+0x54] ;  /* 0x0000540001db7983 */ /* 0x000f280000300800 */
[----:B------:R-:W4:Y:S04]  /*3da0*/  LDL.LU R220, [R1+0x58] ;  /* 0x0000580001dc7983 */ /* 0x000f280000300800 */
[----:B------:R-:W4:Y:S04]  /*3db0*/  LDL.LU R221, [R1+0x5c] ;  /* 0x00005c0001dd7983 */ /* 0x000f280000300800 */
[----:B------:R-:W4:Y:S04]  /*3dc0*/  LDL.LU R222, [R1+0x60] ;  /* 0x0000600001de7983 */ /* 0x000f280000300800 */
[----:B------:R-:W4:Y:S04]  /*3dd0*/  LDL.LU R223, [R1+0x64] ;  /* 0x0000640001df7983 */ /* 0x000f280000300800 */
[----:B------:R-:W4:Y:S04]  /*3de0*/  LDL.LU R224, [R1+0x68] ;  /* 0x0000680001e07983 */ /* 0x000f280000300800 */
[----:B-1----:R-:W4:Y:S04]  /*3df0*/  LDL.LU R225, [R1+0x6c] ;  /* 0x00006c0001e17983 */ /* 0x002f280000300800 */
[----:B------:R-:W4:Y:S04]  /*3e00*/  LDL.LU R226, [R1+0x70] ;  /* 0x0000700001e27983 */ /* 0x000f280000300800 */
[----:B------:R-:W4:Y:S01]  /*3e10*/  LDL.LU R227, [R1+0x74] ;  /* 0x0000740001e37983 */ /* 0x000f220000300800 */
[----:B------:R-:W-:-:S05]  /*3e20*/  FADD R211, R135, R211 ;  /* 0x000000d387d37221 */ /* 0x000fca0000000000 */
[----:B------:R0:W-:Y:S01]  /*3e30*/  STL [R1+0x34], R211 ;  /* 0x000034d301007387 */ /* 0x0001e20000100800 */
[----:B------:R-:W-:-:S03]  /*3e40*/  FADD R212, R136, R212 ;  /* 0x000000d488d47221 */ /* 0x000fc60000000000 */
[----:B0-----:R1:W5:Y:S01]  /*3e50*/  LDL.LU R211, [R1+0xd0] ;  /* 0x0000d00001d37983 */ /* 0x0013620000300800 */
[----:B------:R-:W-:-:S03]  /*3e60*/  FADD R213, R137, R213 ;  /* 0x000000d589d57221 */ /* 0x000fc60000000000 */
[----:B------:R0:W-:Y:S01]  /*3e70*/  STL [R1+0x38], R212 ;  /* 0x000038d401007387 */ /* 0x0001e20000100800 */
[----:B------:R-:W-:-:S01]  /*3e80*/  FADD R214, R138, R214 ;  /* 0x000000d68ad67221 */ /* 0x000fc20000000000 */
[----:B--2---:R-:W-:Y:S02]  /*3e90*/  FADD R215, R139, R215 ;  /* 0x000000d78bd77221 */ /* 0x004fe40000000000 */
[----:B0-----:R1:W5:Y:S01]  /*3ea0*/  LDL.LU R212, [R1+0xcc] ;  /* 0x0000cc0001d47983 */ /* 0x0013620000300800 */
[----:B---3--:R-:W-:-:S03]  /*3eb0*/  FADD R216, R140, R216 ;  /* 0x000000d88cd87221 */ /* 0x008fc60000000000 */
[----:B------:R0:W-:Y:S01]  /*3ec0*/  STL [R1+0x3c], R213 ;  /* 0x00003cd501007387 */ /* 0x0001e20000100800 */
[----:B----4-:R-:W-:-:S03]  /*3ed0*/  FADD R217, R141, R217 ;  /* 0x000000d98dd97221 */ /* 0x010fc60000000000 */
[----:B0-----:R1:W5:Y:S01]  /*3ee0*/  LDL.LU R213, [R1+0xc8] ;  /* 0x0000c80001d57983 */ /* 0x0013620000300800 */
[----:B------:R-:W-:-:S03]  /*3ef0*/  FADD R218, R142, R218 ;  /* 0x000000da8eda7221 */ /* 0x000fc60000000000 */
[----:B------:R0:W-:Y:S01]  /*3f00*/  STL [R1+0x40], R214 ;  /* 0x000040d601007387 */ /* 0x0001e20000100800 */
[----:B------:R-:W-:-:S01]  /*3f10*/  FADD R219, R143, R219 ;  /* 0x000000db8fdb7221 */ /* 0x000fc20000000000 */
[----:B------:R-:W-:Y:S02]  /*3f20*/  FADD R220, R144, R220 ;  /* 0x000000dc90dc7221 */ /* 0x000fe40000000000 */
[----:B0-----:R1:W5:Y:S04]  /*3f30*/  LDL.LU R214, [R1+0xc4] ;  /* 0x0000c40001d67983 */ /* 0x0013680000300800 */
[----:B------:R0:W-:Y:S01]  /*3f40*/  STL [R1+0x44], R215 ;  /* 0x000044d701007387 */ /* 0x0001e20000100800 */
[----:B------:R-:W-:-:S01]  /*3f50*/  FADD R221, R145, R221 ;  /* 0x000000dd91dd7221 */ /* 0x000fc20000000000 */
[----:B------:R-:W-:-:S02]  /*3f60*/  FADD R222, R146, R222 ;  /* 0x000000de92de7221 */ /* 0x000fc40000000000 */
[----:B0-----:R1:W5:Y:S04]  /*3f70*/  LDL.LU R215, [R1+0xc0] ;  /* 0x0000c00001d77983 */ /* 0x0013680000300800 */
[----:B------:R0:W-:Y:S01]  /*3f80*/  STL [R1+0x48], R216 ;  /* 0x000048d801007387 */ /* 0x0001e20000100800 */
[----:B------:R-:W-:-:S03]  /*3f90*/  FADD R223, R147, R223 ;  /* 0x000000df93df7221 */ /* 0x000fc60000000000 */
        /* <DEDUP_REMOVED lines=13> */
[----:B------:R0:W-:Y:S04]  /*4070*/  STL [R1+0x5c], R221 ;  /* 0x00005cdd01007387 */ /* 0x0001e80000100800 */
        /* <DEDUP_REMOVED lines=12> */
[----:B0-----:R1:W5:Y:S01]  /*4140*/  LDL.LU R227, [R1+0x90] ;  /* 0x0000900001e37983 */ /* 0x0013620000300800 */
[----:B------:R-:W-:-:S05]  /*4150*/  UMOV UR6, URZ ;  /* 0x0000003f00067c82 */ /* 0x000fca0008000000 */
.L_x_29:
[----:B------:R-:W-:Y:S05]  /*4160*/  @!P1 BRA `(.L_x_30) ;  /* 0x0000000000049947 */ /* 0x000fea0003800000 */
[----:B------:R-:W-:Y:S01]  /*4170*/  BPT.TRAP 0x1 ;  /* 0x000000040000795c */ /* 0x000fe20000300000 */
.L_x_30:
[----:B------:R3:W-:Y:S04]  /*4180*/  STL [R1+0x94], R2 ;  /* 0x0000940201007387 */ /* 0x0007e80000100800 */
[----:B---3--:R-:W3:Y:S04]  /*4190*/  LDL R2, [R1+0x78] ;  /* 0x0000780001027983 */ /* 0x008ee80000100800 */
[----:B-----5:R4:W-:Y:S04]  /*41a0*/  STL [R1+0x90], R0 ;  /* 0x0000900001007387 */ /* 0x0209e80000100800 */
[----:B----4-:R-:W4:Y:S01]  /*41b0*/  LDL R0, [R1+0x7c] ;  /* 0x00007c0001007983 */ /* 0x010f220000100800 */
[----:B0-----:R-:W-:Y:S01]  /*41c0*/  IMAD.U32 R229, RZ, RZ, UR17 ;  /* 0x00000011ffe57e24 */ /* 0x001fe2000f8e00ff */
[----:B---3--:R-:W-:-:S02]  /*41d0*/  ISETP.NE.AND P0, PT, R2, RZ, PT ;  /* 0x000000ff0200720c */ /* 0x008fc40003f05270 */
[----:B------:R0:W5:Y:S11]  /*41e0*/  LDL.LU R2, [R1+0x94] ;  /* 0x0000940001027983 */ /* 0x0001760000300800 */
[----:B------:R-:W-:-:S05]  /*41f0*/  @P0 LEA R229, R229, UR14, 0x3 ;  /* 0x0000000ee5e50c11 */ /* 0x000fca000f8e18ff */
[----:B------:R-:W-:-:S05]  /*4200*/  @P0 VIADD R229, R229, 0x90 ;  /* 0x00000090e5e50836 */ /* 0x000fca0000000000 */
[----:B----4-:R-:W-:Y:S02]  /*4210*/  @P0 PRMT R229, R0, 0x654, R229 ;  /* 0x0000065400e50816 */ /* 0x010fe400000000e5 */
[----:B------:R0:W5:Y:S01]  /*4220*/  LDL.LU R0, [R1+0x90] ;  /* 0x0000900001007983 */ /* 0x0001620000300800 */
[----:B------:R-:W-:Y:S01]  /*4230*/  UISETP.GT.U32.AND UP0, UPT, UR13, 0x1, UPT ;  /* 0x000000010d00788c */ /* 0x000fe2000bf04070 */
[----:B------:R0:W-:Y:S05]  /*4240*/  @P0 SYNCS.ARRIVE.TRANS64.RED.A1T0 RZ, [R229+URZ], RZ ;  /* 0x000000ffe5ff09a7 */ /* 0x0001ea000810043f */
[----:B------:R-:W-:-:S13]  /*4250*/  PLOP3.LUT P0, PT, PT, PT, UP0, 0x80, 0x0 ;  /* 0x000000000000781c */ /* 0x000fda0003f0f008 */
[----:B0-----:R-:W-:Y:S05]  /*4260*/  @P0 BRA `(.L_x_31) ;  /* 0x0000000000040947 */ /* 0x001fea0003800000 */
[----:B------:R-:W-:Y:S01]  /*4270*/  BPT.TRAP 0x1 ;  /* 0x000000040000795c */ /* 0x000fe20000300000 */
.L_x_31:
[----:B------:R-:W-:Y:S01]  /*4280*/  UIADD3 UR16, UR16, 0x1, URZ ;  /* 0x0000000110107890 */ /* 0x000fe2000fffe03f */
[C---:B------:R-:W-:Y:S01]  /*4290*/  ISETP.GT.AND P0, PT, R228.reuse, 0x1, PT ;  /* 0x00000001e400780c */ /* 0x040fe20003f04270 */
[----:B------:R-:W-:Y:S01]  /*42a0*/  UIADD3 UR17, UR17, 0x1, URZ ;  /* 0x0000000111117890 */ /* 0x000fe2000fffe03f */
[----:B------:R-:W-:Y:S01]  /*42b0*/  VIADD R228, R228, 0xffffffff ;  /* 0xffffffffe4e47836 */ /* 0x000fe20000000000 */
[----:B------:R-:W-:Y:S02]  /*42c0*/  UISETP.NE.AND UP0, UPT, UR16, 0x12, UPT ;  /* 0x000000121000788c */ /* 0x000fe4000bf05270 */
[----:B------:R-:W-:Y:S02]  /*42d0*/  UISETP.NE.AND UP1, UPT, UR17, 0x12, UPT ;  /* 0x000000121100788c */ /* 0x000fe4000bf25270 */
[----:B------:R-:W-:Y:S02]  /*42e0*/  USEL UR8, URZ, 0x1, UP0 ;  /* 0x000000013f087887 */ /* 0x000fe40008000000 */
[----:B------:R-:W-:-:S02]  /*42f0*/  USEL UR16, UR16, URZ, UP0 ;  /* 0x0000003f10107287 */ /* 0x000fc40008000000 */
[----:B------:R-:W-:Y:S02]  /*4300*/  USEL UR17, UR17, URZ, UP1 ;  /* 0x0000003f11117287 */ /* 0x000fe40008800000 */
[----:B------:R-:W-:Y:S01]  /*4310*/  LOP3.LUT R227, R227, UR8, RZ, 0x3c, !PT ;  /* 0x00000008e3e37c12 */ /* 0x000fe2000f8e3cff */
[----:B------:R-:W-:Y:S01]  /*4320*/  UMOV UR8, 0x1 ;  /* 0x0000000100087882 */ /* 0x000fe20000000000 */
[----:B------:R-:W-:Y:S08]  /*4330*/  @P0 BRA `(.L_x_32) ;  /* 0xffffffec007c0947 */ /* 0x000ff0000383ffff */
.L_x_24:
[----:B------:R-:W-:-:S04]  /*4340*/  UISETP.NE.AND UP0, UPT, UR6, URZ, UPT ;  /* 0x0000003f0600728c */ /* 0x000fc8000bf05270 */
[----:B------:R-:W-:-:S06]  /*4350*/  USEL UR6, URZ, 0x1, !UP0 ;  /* 0x000000013f067887 */ /* 0x000fcc000c000000 */
[----:B------:R-:W-:-:S13]  /*4360*/  ISETP.NE.AND P0, PT, RZ, UR6, PT ;  /* 0x00000006ff007c0c */ /* 0x000fda000bf05270 */
[----:B------:R-:W-:Y:S05]  /*4370*/  @!P0 BRA `(.L_x_33) ;  /* 0x0000000c00dc8947 */ /* 0x000fea0003800000 */
[----:B------:R-:W3:Y:S04]  /*4380*/  LDL.LU R227, [R1+0x74] ;  /* 0x0000740001e37983 */ /* 0x000ee80000300800 */
[----:B---3--:R0:W-:Y:S04]  /*4390*/  STL [R1+0x90], R227 ;  /* 0x000090e301007387 */ /* 0x0081e80000100800 */
[----:B0-----:R-:W3:Y:S04]  /*43a0*/  LDL.LU R227, [R1+0x70] ;  /* 0x0000700001e37983 */ /* 0x001ee80000300800 */
        /* <DEDUP_REMOVED lines=55> */
[----:B0-----:R-:W3:Y:S01]  /*4720*/  LDL.LU R227, [R1] ;  /* 0x0000000001e37983 */ /* 0x001ee20000300800 */
[----:B------:R-:W-:-:S02]  /*4730*/  WARPGROUP.DEPBAR.LE gsb0, 0x0 ;  /* 0x00008000000079c5 */ /* 0x000fc40000010000 */
[----:B------:R-:W-:Y:S01]  /*4740*/  FADD R226, R24, R226 ;  /* 0x000000e218e27221 */ /* 0x000fe20000000000 */
        /* <DEDUP_REMOVED lines=95> */
[----:B-----5:R-:W-:Y:S01]  /*4d40*/  FADD R2, R120, R2 ;  /* 0x0000000278027221 */ /* 0x020fe20000000000 */
[----:B------:R-:W-:Y:S01]  /*4d50*/  FADD R0, R121, R0 ;  /* 0x0000000079007221 */ /* 0x000fe20000000000 */
[----:B---3--:R-:W-:-:S05]  /*4d60*/  FADD R227, R122, R227 ;  /* 0x000000e37ae37221 */ /* 0x008fca0000000000 */
[----:B------:R0:W-:Y:S04]  /*4d70*/  STL [R1], R227 ;  /* 0x000000e301007387 */ /* 0x0001e80000100800 */
[----:B0-----:R-:W3:Y:S02]  /*4d80*/  LDL.LU R227, [R1+0x100] ;  /* 0x0001000001e37983 */ /* 0x001ee40000300800 */
[----:B---3--:R-:W-:-:S05]  /*4d90*/  FADD R227, R123, R227 ;  /* 0x000000e37be37221 */ /* 0x008fca0000000000 */
[----:B------:R0:W-:Y:S04]  /*4da0*/  STL [R1+0x4], R227 ;  /* 0x000004e301007387 */ /* 0x0001e80000100800 */
        /* <DEDUP_REMOVED lines=83> */
[----:B------:R0:W-:Y:S02]  /*52e0*/  STL [R1+0x74], R227 ;  /* 0x000074e301007387 */ /* 0x0001e40000100800 */
.L_x_33:
[----:B------:R-:W-:Y:S02]  /*52f0*/  WARPGROUP.DEPBAR.LE gsb0, 0x0 ;  /* 0x00008000000079c5 */ /* 0x000fe40000010000 */
[----:B------:R-:W3:Y:S02]  /*5300*/  LDC R24, c[0x0][0x28c] ;  /* 0x0000a300ff187b82 */ /* 0x000ee40000000800 */
[----:B---3--:R-:W-:-:S13]  /*5310*/  ISETP.GE.AND P0, PT, R24, 0x1, PT ;  /* 0x000000011800780c */ /* 0x008fda0003f06270 */
[----:B------:R-:W-:Y:S05]  /*5320*/  @!P0 BRA `(.L_x_34) ;  /* 0x0000000000648947 */ /* 0x000fea0003800000 */
[----:B------:R-:W-:-:S06]  /*5330*/  UISETP.NE.AND UP0, UPT, UR22, 0x3, UPT ;  /* 0x000000031600788c */ /* 0x000fcc000bf05270 */
[----:B------:R-:W-:-:S13]  /*5340*/  PLOP3.LUT P0, PT, PT, PT, UP0, 0x80, 0x0 ;  /* 0x000000000000781c */ /* 0x000fda0003f0f008 */
[----:B------:R-:W-:Y:S05]  /*5350*/  @!P0 BRA `(.L_x_35) ;  /* 0x0000000000048947 */ /* 0x000fea0003800000 */
[----:B------:R-:W-:Y:S01]  /*5360*/  BPT.TRAP 0x1 ;  /* 0x000000040000795c */ /* 0x000fe20000300000 */
.L_x_35:
[----:B0-----:R-:W3:Y:S01]  /*5370*/  LDL R227, [R1+0x78] ;  /* 0x0000780001e37983 */ /* 0x001ee20000100800 */
[----:B------:R-:W-:Y:S01]  /*5380*/  BSSY B0, `(.L_x_36) ;  /* 0x000000f000007945 */ /* 0x000fe20003800000 */
[----:B---3--:R-:W-:-:S13]  /*5390*/  ISETP.NE.AND P0, PT, R227, RZ, PT ;  /* 0x000000ffe300720c */ /* 0x008fda0003f05270 */
[----:B------:R-:W-:Y:S05]  /*53a0*/  @!P0 BRA `(.L_x_37) ;  /* 0x0000000000308947 */ /* 0x000fea0003800000 */
[----:B------:R-:W3:Y:S01]  /*53b0*/  LDL R227, [R1+0x7c] ;  /* 0x00007c0001e37983 */ /* 0x000ee20000100800 */
[----:B------:R-:W-:-:S04]  /*53c0*/  UISETP.LT.AND UP0, UPT, UR12, 0x1, UPT ;  /* 0x000000010c00788c */ /* 0x000fc8000bf01270 */
[----:B------:R-:W-:-:S04]  /*53d0*/  USEL UR8, UR12, 0x1, UP0 ;  /* 0x000000010c087887 */ /* 0x000fc80008000000 */
[----:B------:R-:W-:-:S04]  /*53e0*/  UIADD3 UR8, UR5, UR12, -UR8 ;  /* 0x0000000c05087290 */ /* 0x000fc8000fffe808 */
[----:B------:R-:W-:-:S04]  /*53f0*/  UIMAD.WIDE.U32 UR6, UR8, 0x38e38e39, URZ ;  /* 0x38e38e39080678a5 */ /* 0x000fc8000f8e003f */
[----:B------:R-:W-:-:S04]  /*5400*/  USHF.R.U32.HI UR6, URZ, 0x2, UR7 ;  /* 0x000000023f067899 */ /* 0x000fc80008011607 */
[----:B------:R-:W-:-:S04]  /*5410*/  UIMAD UR8, UR6, -0x12, UR8 ;  /* 0xffffffee060878a4 */ /* 0x000fc8000f8e0208 */
[----:B------:R-:W-:-:S04]  /*5420*/  ULEA UR8, UR8, UR14, 0x3 ;  /* 0x0000000e08087291 */ /* 0x000fc8000f8e183f */
[----:B------:R-:W-:-:S06]  /*5430*/  UIADD3 UR8, UR8, 0x90, URZ ;  /* 0x0000009008087890 */ /* 0x000fcc000fffe03f */
[----:B------:R-:W-:-:S05]  /*5440*/  IMAD.U32 R24, RZ, RZ, UR8 ;  /* 0x00000008ff187e24 */ /* 0x000fca000f8e00ff */
[----:B---3--:R-:W-:-:S04]  /*5450*/  PRMT R24, R227, 0x654, R24 ;  /* 0x00000654e3187816 */ /* 0x008fc80000000018 */
[----:B------:R0:W-:Y:S03]  /*5460*/  SYNCS.ARRIVE.TRANS64.RED.A1T0 RZ, [R24+URZ], RZ ;  /* 0x000000ff18ff79a7 */ /* 0x0001e6000810043f */
.L_x_37:
[----:B------:R-:W-:Y:S05]  /*5470*/  BSYNC B0 ;  /* 0x0000000000007941 */ /* 0x000fea0003800000 */
.L_x_36:
[----:B------:R-:W-:-:S06]  /*5480*/  UISETP.GT.U32.AND UP0, UPT, UR13, 0x1, UPT ;  /* 0x000000010d00788c */ /* 0x000fcc000bf04070 */
[----:B------:R-:W-:-:S13]  /*5490*/  PLOP3.LUT P0, PT, PT, PT, UP0, 0x80, 0x0 ;  /* 0x000000000000781c */ /* 0x000fda0003f0f008 */
[----:B------:R-:W-:Y:S05]  /*54a0*/  @P0 BRA `(.L_x_34) ;  /* 0x0000000000040947 */ /* 0x000fea0003800000 */
[----:B------:R-:W-:Y:S01]  /*54b0*/  BPT.TRAP 0x1 ;  /* 0x000000040000795c */ /* 0x000fe20000300000 */
.L_x_34:
[----:B-----5:R3:W-:Y:S01]  /*54c0*/  STL [R1+0x94], R2 ;  /* 0x0000940201007387 */ /* 0x0207e20000100800 */
[----:B------:R-:W4:Y:S01]  /*54d0*/  LDC R28, c[0x0][0x288] ;  /* 0x0000a200ff1c7b82 */ /* 0x000f220000000800 */
[----:B------:R-:W-:Y:S02]  /*54e0*/  UIADD3 UR9, UR12, UR5, URZ ;  /* 0x000000050c097290 */ /* 0x000fe4000fffe03f */
[----:B------:R0:W-:Y:S01]  /*54f0*/  STL [R1+0x90], R0 ;  /* 0x0000900001007387 */ /* 0x0001e20000100800 */
[----:B------:R-:W-:Y:S01]  /*5500*/  USHF.R.S32.HI UR10, URZ, 0x1f, UR23 ;  /* 0x0000001f3f0a7899 */ /* 0x000fe20008011417 */
[----:B------:R-:W-:Y:S01]  /*5510*/  ULDC.64 UR14, c[0x0][0x5d0] ;  /* 0x00017400000e7ab9 */ /* 0x000fe20000000a00 */
[----:B------:R-:W-:Y:S01]  /*5520*/  ULDC UR11, c[0x0][0x284] ;  /* 0x0000a100000b7ab9 */ /* 0x000fe20000000800 */
[----:B---3--:R-:W3:Y:S01]  /*5530*/  S2R R2, SR_TID.X ;  /* 0x0000000000027919 */ /* 0x008ee20000002100 */
[----:B0-----:R-:W2:Y:S04]  /*5540*/  LDL.LU R0, [R1+0x88] ;  /* 0x0000880001007983 */ /* 0x001ea80000300800 */
[----:B------:R-:W4:Y:S01]  /*5550*/  LDL.LU R227, [R1+0x8c] ;  /* 0x00008c0001e37983 */ /* 0x000f220000300800 */
[----:B------:R-:W-:-:S02]  /*5560*/  UISETP.GT.U32.AND UP0, UPT, UR9, 0x11, UPT ;  /* 0x000000110900788c */ /* 0x000fc4000bf04070 */
[----:B------:R-:W-:Y:S01]  /*5570*/  UISETP.GE.U32.AND UP1, UPT, UR12, 0x12, UPT ;  /* 0x000000120c00788c */ /* 0x000fe2000bf26070 */
[--C-:B---3--:R-:W-:Y:S02]  /*5580*/  SHF.R.U32.HI R24, RZ, 0x2, R2.reuse ;  /* 0x00000002ff187819 */ /* 0x108fe40000011602 */
[----:B------:R-:W-:Y:S02]  /*5590*/  LOP3.LUT R26, R2, 0x60, RZ, 0xc0, !PT ;  /* 0x00000060021a7812 */ /* 0x000fe400078ec0ff */
[----:B------:R-:W-:Y:S02]  /*55a0*/  SHF.R.U32.HI R27, RZ, 0x7, R2 ;  /* 0x00000007ff1b7819 */ /* 0x000fe40000011602 */
[----:B------:R-:W-:Y:S02]  /*55b0*/  LOP3.LUT R25, R24, 0x7, RZ, 0xc0, !PT ;  /* 0x0000000718197812 */ /* 0x000fe400078ec0ff */
[----:B------:R-:W-:Y:S02]  /*55c0*/  SHF.R.U32.HI R26, RZ, 0x1, R26 ;  /* 0x00000001ff1a7819 */ /* 0x000fe4000001161a */
[----:B------:R-:W-:-:S02]  /*55d0*/  LOP3.LUT R24, R27, 0x1, RZ, 0xc0, !PT ;  /* 0x000000011b187812 */ /* 0x000fc400078ec0ff */
[----:B------:R-:W-:-:S03]  /*55e0*/  IADD3 R29, RZ, -R26, -R25 ;  /* 0x8000001aff1d7210 */ /* 0x000fc60007ffe819 */
[C---:B------:R-:W-:Y:S02]  /*55f0*/  IMAD.SHL.U32 R30, R24.reuse, 0x40, RZ ;  /* 0x00000040181e7824 */ /* 0x040fe400078e00ff */
[----:B------:R-:W-:Y:S02]  /*5600*/  IMAD R29, R24, -0x40, R29 ;  /* 0xffffffc0181d7824 */ /* 0x000fe400078e021d */
[----:B------:R-:W-:Y:S01]  /*5610*/  IMAD.SHL.U32 R24, R2, 0x2, RZ ;  /* 0x0000000202187824 */ /* 0x000fe200078e00ff */
[----:B------:R-:W-:-:S04]  /*5620*/  LOP3.LUT R27, R30, 0x40, R25, 0xe2, !PT ;  /* 0x000000401e1b7812 */ /* 0x000fc800078ee219 */
[----:B------:R-:W-:Y:S02]  /*5630*/  LOP3.LUT R30, R24, 0x6, RZ, 0xc0, !PT ;  /* 0x00000006181e7812 */ /* 0x000fe400078ec0ff */
[----:B------:R-:W-:Y:S02]  /*5640*/  LOP3.LUT R24, R2, 0x3, RZ, 0xc0, !PT ;  /* 0x0000000302187812 */ /* 0x000fe400078ec0ff */
[----:B------:R0:W5:Y:S01]  /*5650*/  LDL.LU R2, [R1+0x94] ;  /* 0x0000940001027983 */ /* 0x0001620000300800 */
[----:B------:R-:W-:Y:S01]  /*5660*/  UIMAD.WIDE.U32 UR6, UR9, 0x38e38e39, URZ ;  /* 0x38e38e39090678a5 */ /* 0x000fe2000f8e003f */
[----:B--2---:R-:W-:Y:S01]  /*5670*/  PRMT R30, R30, 0x6540, R0 ;  /* 0x000065401e1e7816 */ /* 0x004fe20000000000 */
[----:B------:R-:W-:Y:S02]  /*5680*/  IMAD.SHL.U32 R35, R0, 0x100, RZ ;  /* 0x0000010000237824 */ /* 0x000fe400078e00ff */
[----:B------:R0:W5:Y:S01]  /*5690*/  LDL.LU R0, [R1+0x90] ;  /* 0x0000900001007983 */ /* 0x0001620000300800 */
[----:B----4-:R-:W-:Y:S01]  /*56a0*/  IMAD R34, R24, -0x2, R28 ;  /* 0xfffffffe18227824 */ /* 0x010fe200078e021c */
[----:B------:R-:W-:Y:S01]  /*56b0*/  UIMAD UR5, UR10, UR14, URZ ;  /* 0x0000000e0a0572a4 */ /* 0x000fe2000f8e023f */
[----:B------:R-:W-:Y:S01]  /*56c0*/  ISETP.GE.AND P0, PT, R35, R28, PT ;  /* 0x0000001c2300720c */ /* 0x000fe20003f06270 */
[C---:B------:R-:W-:Y:S01]  /*56d0*/  IMAD.SHL.U32 R28, R227.reuse, 0x80, RZ ;  /* 0x00000080e31c7824 */ /* 0x040fe200078e00ff */
[----:B------:R-:W-:Y:S01]  /*56e0*/  UISETP.LT.U32.AND UP0, UPT, UR12, 0x12, UP0 ;  /* 0x000000120c00788c */ /* 0x000fe20008701070 */
[--C-:B------:R-:W-:Y:S01]  /*56f0*/  SHF.R.S32.HI R31, RZ, 0x1f, R30.reuse ;  /* 0x0000001fff1f7819 */ /* 0x100fe2000001141e */
[----:B------:R-:W-:Y:S01]  /*5700*/  UIMAD UR8, UR23, UR15, UR5 ;  /* 0x0000000f170872a4 */ /* 0x000fe2000f8e0205 */
[----:B------:R-:W-:Y:S01]  /*5710*/  IMAD.U32 R25, RZ, RZ, UR14 ;  /* 0x0000000eff197e24 */ /* 0x000fe2000f8e00ff */
[C---:B------:R-:W-:Y:S01]  /*5720*/  ISETP.GE.OR P0, PT, R28.reuse, UR11, P0 ;  /* 0x0000000b1c007c0c */ /* 0x040fe20008706670 */
[----:B------:R-:W-:Y:S01]  /*5730*/  USEL UR5, URZ, 0x1, !UP0 ;  /* 0x000000013f057887 */ /* 0x000fe2000c000000 */
[----:B------:R-:W-:Y:S01]  /*5740*/  IMAD.WIDE R32, R227, 0x80, RZ ;  /* 0x00000080e3207825 */ /* 0x000fe200078e02ff */
[----:B------:R-:W-:Y:S01]  /*5750*/  USHF.R.U32.HI UR6, URZ, 0x2, UR7 ;  /* 0x000000023f067899 */ /* 0x000fe20008011607 */
[----:B------:R-:W-:Y:S01]  /*5760*/  IADD3 R38, -R28, UR11, R29 ;  /* 0x0000000b1c267c10 */ /* 0x000fe2000fffe11d */
[----:B------:R-:W-:Y:S01]  /*5770*/  ULOP3.LUT UR4, UR4, UR5, URZ, 0x3c, !UPT ;  /* 0x0000000504047292 */ /* 0x000fe2000f8e3c3f */
[----:B------:R-:W-:Y:S01]  /*5780*/  IMAD.WIDE.U32 R24, R25, UR23, R30 ;  /* 0x0000001719187c25 */ /* 0x000fe2000f8e001e */
[----:B------:R-:W-:Y:S01]  /*5790*/  UIMAD UR5, UR6, -0x12, UR9 ;  /* 0xffffffee060578a4 */ /* 0x000fe2000f8e0209 */
[----:B------:R-:W-:Y:S01]  /*57a0*/  LOP3.LUT R39, R32, R27, R26, 0xfe, !PT ;  /* 0x0000001b20277212 */ /* 0x000fe200078efe1a */
[----:B------:R-:W-:Y:S01]  /*57b0*/  @UP1 ULOP3.LUT UR4, UR4, 0x1, UR6, 0x78, !UPT ;  /* 0x0000000104041892 */ /* 0x000fe2000f8e7806 */
[----:B------:R-:W-:-:S02]  /*57c0*/  VIADD R25, R25, UR8 ;  /* 0x0000000819197c36 */ /* 0x000fc40008000000 */
[----:B------:R-:W-:Y:S02]  /*57d0*/  IMAD.IADD R35, R34, 0x1, -R35 ;  /* 0x0000000122237824 */ /* 0x000fe400078e0a23 */
[----:B------:R-:W-:Y:S01]  /*57e0*/  IMAD.MOV.U32 R34, RZ, RZ, -0x1 ;  /* 0xffffffffff227424 */ /* 0x000fe200078e00ff */
[----:B0-----:R-:W-:Y:S06]  /*57f0*/  @P0 BRA `(.L_x_38) ;  /* 0x0000008c00980947 */ /* 0x001fec0003800000 */
[----:B------:R-:W0:Y:S01]  /*5800*/  LDC.64 R28, c[0x0][0x5c8] ;  /* 0x00017200ff1c7b82 */ /* 0x000e220000000a00 */
[----:B------:R-:W-:Y:S01]  /*5810*/  ULDC.64 UR6, c[0x0][0x5c0] ;  /* 0x0001700000067ab9 */ /* 0x000fe20000000a00 */
[----:B------:R-:W-:Y:S01]  /*5820*/  BSSY B0, `(.L_x_38) ;  /* 0x00008e3000007945 */ /* 0x000fe20003800000 */
[-C--:B0-----:R-:W-:Y:S02]  /*5830*/  IMAD R26, R33, R28.reuse, RZ ;  /* 0x0000001c211a7224 */ /* 0x081fe400078e02ff */
[----:B------:R-:W-:-:S04]  /*5840*/  IMAD.WIDE.U32 R24, R39, R28, R24 ;  /* 0x0000001c27187225 */ /* 0x000fc800078e0018 */
[----:B------:R-:W-:Y:S01]  /*5850*/  IMAD R27, R39, R29, R26 ;  /* 0x0000001d271b7224 */ /* 0x000fe200078e021a */
[----:B------:R-:W-:Y:S02]  /*5860*/  LEA R26, P0, R28, R24, 0x3 ;  /* 0x000000181c1a7211 */ /* 0x000fe400078018ff */
[----:B------:R-:W-:Y:S01]  /*5870*/  IADD3 R24, P1, R24, UR6, RZ ;  /* 0x0000000618187c10 */ /* 0x000fe2000ff3e0ff */
[----:B------:R-:W-:Y:S01]  /*5880*/  IMAD.IADD R27, R25, 0x1, R27 ;  /* 0x00000001191b7824 */ /* 0x000fe200078e021b */
[----:B------:R-:W-:-:S04]  /*5890*/  IADD3 R26, P3, R26, UR6, RZ ;  /* 0x000000061a1a7c10 */ /* 0x000fc8000ff7e0ff */
[----:B------:R-:W-:Y:S02]  /*58a0*/  LEA.HI.X R28, R28, R27, R29, 0x3, P0 ;  /* 0x0000001b1c1c7211 */ /* 0x000fe400000f1c1d */
[----:B------:R-:W-:Y:S02]  /*58b0*/  FSETP.NEU.AND P0, PT, RZ, UR21, PT ;  /* 0x00000015ff007c0b */ /* 0x000fe4000bf0d000 */
[----:B------:R-:W-:Y:S02]  /*58c0*/  IADD3.X R25, R27, UR7, RZ, P1, !PT ;  /* 0x000000071b197c10 */ /* 0x000fe40008ffe4ff */
[----:B------:R-:W-:-:S09]  /*58d0*/  IADD3.X R27, R28, UR7, RZ, P3, !PT ;  /* 0x000000071c1b7c10 */ /* 0x000fd20009ffe4ff */
[----:B------:R-:W-:Y:S05]  /*58e0*/  @!P0 BRA `(.L_x_39) ;  /* 0x0000006800d88947 */ /* 0x000fea0003800000 */
[----:B------:R-:W-:Y:S01]  /*58f0*/  ULDC.64 UR8, c[0x0][0x5b8] ;  /* 0x00016e0000087ab9 */ /* 0x000fe20000000a00 */
[----:B------:R-:W-:Y:S01]  /*5900*/  ISETP.GE.AND P0, PT, R38, 0x1, PT ;  /* 0x000000012600780c */ /* 0x000fe20003f06270 */
[----:B------:R-:W-:Y:S02]  /*5910*/  UIMAD UR6, UR10, UR8, URZ ;  /* 0x000000080a0672a4 */ /* 0x000fe4000f8e023f */
[----:B------:R-:W-:Y:S01]  /*5920*/  IMAD.U32 R29, RZ, RZ, UR8 ;  /* 0x00000008ff1d7e24 */ /* 0x000fe2000f8e00ff */
[----:B------:R-:W-:Y:S01]  /*5930*/  BSSY B1, `(.L_x_40) ;  /* 0x000000f000017945 */ /* 0x000fe20003800000 */
[----:B------:R-:W-:Y:S01]  /*5940*/  ISETP.LT.OR P4, PT, R35, 0x1, !P0 ;  /* 0x000000012300780c */ /* 0x000fe20004781670 */
[----:B------:R-:W-:Y:S02]  /*5950*/  UIMAD UR6, UR23, UR9, UR6 ;  /* 0x00000009170672a4 */ /* 0x000fe4000f8e0206 */
[----:B------:R-:W-:Y:S01]  /*5960*/  IMAD.WIDE.U32 R30, R29, UR23, R30 ;  /* 0x000000171d1e7c25 */ /* 0x000fe2000f8e001e */
[----:B------:R-:W-:-:S03]  /*5970*/  ULDC.64 UR8, c[0x0][0x5a8] ;  /* 0x00016a0000087ab9 */ /* 0x000fc60000000a00 */
[----:B------:R-:W-:Y:S01]  /*5980*/  VIADD R31, R31, UR6 ;  /* 0x000000061f1f7c36 */ /* 0x000fe20008000000 */
[----:B------:R-:W-:Y:S02]  /*5990*/  ULDC.64 UR6, c[0x0][0x5b0] ;  /* 0x00016c0000067ab9 */ /* 0x000fe40000000a00 */
[----:B------:R-:W-:Y:S02]  /*59a0*/  IMAD R36, R33, UR6, RZ ;  /* 0x0000000621247c24 */ /* 0x000fe4000f8e02ff */
[----:B------:R-:W-:-:S04]  /*59b0*/  IMAD.WIDE.U32 R28, R39, UR6, R30 ;  /* 0x00000006271c7c25 */ /* 0x000fc8000f8e001e */
[--C-:B------:R-:W-:Y:S01]  /*59c0*/  IMAD R37, R39, UR7, R36.reuse ;  /* 0x0000000727257c24 */ /* 0x100fe2000f8e0224 */
[----:B------:R-:W-:Y:S02]  /*59d0*/  IADD3 R28, P1, R28, UR8, RZ ;  /* 0x000000081c1c7c10 */ /* 0x000fe4000ff3e0ff */
[----:B------:R-:W-:Y:S02]  /*59e0*/  PRMT R36, RZ, 0x7610, R36 ;  /* 0x00007610ff247816 */ /* 0x000fe40000000024 */
[----:B------:R-:W-:Y:S01]  /*59f0*/  IADD3.X R29, R29, UR9, R37, P1, !PT ;  /* 0x000000091d1d7c10 */ /* 0x000fe20008ffe425 */
[----:B------:R-:W-:Y:S08]  /*5a00*/  @P4 BRA `(.L_x_41) ;  /* 0x0000000000044947 */ /* 0x000ff00003800000 */
[----:B------:R0:W5:Y:S02]  /*5a10*/  LDG.E.U8 R36, desc[UR18][R28.64] ;  /* 0x000000121c247981 */ /* 0x000164000c1e1100 */
.L_x_41:
[----:B------:R-:W-:Y:S05]  /*5a20*/  BSYNC B1 ;  /* 0x0000000000017941 */ /* 0x000fea0003800000 */
.L_x_40:
[----:B-----5:R-:W-:Y:S01]  /*5a30*/  LOP3.LUT R36, R36, 0xff, RZ, 0xc0, !PT ;  /* 0x000000ff24247812 */ /* 0x020fe200078ec0ff */
[----:B------:R-:W-:Y:S01]  /*5a40*/  BSSY B1, `(.L_x_42) ;  /* 0x000000b000017945 */ /* 0x000fe20003800000 */
[----:B------:R-:W-:Y:S02]  /*5a50*/  ISETP.LT.OR P3, PT, R35, 0x2, !P0 ;  /* 0x000000022300780c */ /* 0x000fe40004761670 */
[----:B------:R-:W-:-:S05]  /*5a60*/  F2FP.F16.E4M3.UNPACK_B R36, R36 ;  /* 0x00000024ff24723e */ /* 0x000fca00020006ff */
[----:B------:R-:W-:-:S05]  /*5a70*/  HADD2.F32 R36, -RZ, R36.H0_H0 ;  /* 0x20000024ff247230 */ /* 0x000fca0000004100 */
[----:B------:R-:W-:Y:S01]  /*5a80*/  FMUL R37, R36, UR21 ;  /* 0x0000001524257c20 */ /* 0x000fe20008400000 */
[----:B------:R-:W-:-:S03]  /*5a90*/  PRMT R36, RZ, 0x7610, R36 ;  /* 0x00007610ff247816 */ /* 0x000fc60000000024 */
[----:B------:R-:W-:-:S05]  /*5aa0*/  FFMA R37, R226, UR20, R37 ;  /* 0x00000014e2257c23 */ /* 0x000fca0008000025 */
[----:B------:R-:W-:-:S05]  /*5ab0*/  F2FP.SATFINITE.E4M3.F32.PACK_AB_MERGE_C R37, RZ, R37, RZ ;  /* 0x00000025ff25723e */ /* 0x000fca00048070ff */
[----:B------:R2:W-:Y:S01]  /*5ac0*/  @!P4 STG.E.U8 desc[UR18][R24.64], R37 ;  /* 0x000000251800c986 */ /* 0x0005e2000c101112 */
[----:B------:R-:W-:Y:S05]  /*5ad0*/  @P3 BRA `(.L_x_43) ;  /* 0x0000000000043947 */ /* 0x000fea0003800000 */
[----:B------:R3:W5:Y:S02]  /*5ae0*/  LDG.E.U8 R36, desc[UR18][R28.64+0x1] ;  /* 0x000001121c247981 */ /* 0x000764000c1e1100 */
.L_x_43:
[----:B------:R-:W-:Y:S05]  /*5af0*/  BSYNC B1 ;  /* 0x0000000000017941 */ /* 0x000fea0003800000 */
.L_x_42:
[----:B-----5:R-:W-:Y:S01]  /*5b00*/  LOP3.LUT R36, R36, 0xff, RZ, 0xc0, !PT ;  /* 0x000000ff24247812 */ /* 0x020fe200078ec0ff */
[----:B------:R-:W-:Y:S01]  /*5b10*/  BSSY B1, `(.L_x_44) ;  /* 0x0000013000017945 */ /* 0x000fe20003800000 */
[----:B--2---:R-:W-:Y:S02]  /*5b20*/  IADD3 R37, P1, R39, 0x8, RZ ;  /* 0x0000000827257810 */ /* 0x004fe40007f3e0ff */
[----:B------:R-:W-:-:S03]  /*5b30*/  F2FP.F16.E4M3.UNPACK_B R36, R36 ;  /* 0x00000024ff24723e */ /* 0x000fc600020006ff */
[----:B------:R-:W-:Y:S01]  /*5b40*/  IMAD.X R32, RZ, RZ, R33, P1 ;  /* 0x000000ffff207224 */ /* 0x000fe200008e0621 */
[----:B------:R-:W-:Y:S01]  /*5b50*/  ISETP.GE.AND P1, PT, R38, 0x9, PT ;  /* 0x000000092600780c */ /* 0x000fe20003f26270 */
[----:B------:R-:W-:Y:S02]  /*5b60*/  HADD2.F32 R36, -RZ, R36.H0_H0 ;  /* 0x20000024ff247230 */ /* 0x000fe40000004100 */
[----:B------:R-:W-:Y:S01]  /*5b70*/  IMAD R32, R32, UR6, RZ ;  /* 0x0000000620207c24 */ /* 0x000fe2000f8e02ff */
[----:B------:R-:W-:Y:S01]  /*5b80*/  ISETP.LT.OR P5, PT, R35, 0x1, !P1 ;  /* 0x000000012300780c */ /* 0x000fe20004fa1670 */
[----:B------:R-:W-:-:S04]  /*5b90*/  IMAD.WIDE.U32 R30, R37, UR6, R30 ;  /* 0x00000006251e7c25 */ /* 0x000fc8000f8e001e */
[----:B------:R-:W-:Y:S01]  /*5ba0*/  FMUL R36, R36, UR21 ;  /* 0x0000001524247c20 */ /* 0x000fe20008400000 */
[----:B------:R-:W-:-:S03]  /*5bb0*/  IMAD R37, R37, UR7, R32 ;  /* 0x0000000725257c24 */ /* 0x000fc6000f8e0220 */
[----:B------:R-:W-:Y:S01]  /*5bc0*/  FFMA R36, R225, UR20, R36 ;  /* 0x00000014e1247c23 */ /* 0x000fe20008000024 */
[----:B------:R-:W-:Y:S02]  /*5bd0*/  IADD3 R30, P4, R30, UR8, RZ ;  /* 0x000000081e1e7c10 */ /* 0x000fe4000ff9e0ff */
[----:B------:R-:W-:Y:S02]  /*5be0*/  PRMT R32, RZ, 0x7610, R32 ;  /* 0x00007610ff207816 */ /* 0x000fe40000000020 */
[----:B------:R-:W-:Y:S02]  /*5bf0*/  F2FP.SATFINITE.E4M3.F32.PACK_AB_MERGE_C R33, RZ, R36, RZ ;  /* 0x00000024ff21723e */ /* 0x000fe400048070ff */
[----:B------:R-:W-:-:S03]  /*5c00*/  IADD3.X R31, R31, UR9, R37, P4, !PT ;  /* 0x000000091f1f7c10 */ /* 0x000fc6000a7fe425 */
[----:B------:R2:W-:Y:S01]  /*5c10*/  @!P3 STG.E.U8 desc[UR18][R24.64+0x1], R33 ;  /* 0x000001211800b986 */ /* 0x0005e2000c101112 */
[----:B------:R-:W-:Y:S05]  /*5c20*/  @P5 BRA `(.L_x_45) ;  /* 0x0000000000045947 */ /* 0x000fea0003800000 */
[----:B------:R4:W5:Y:S02]  /*5c30*/  LDG.E.U8 R32, desc[UR18][R30.64] ;  /* 0x000000121e207981 */ /* 0x000964000c1e1100 */
.L_x_45:
[----:B------:R-:W-:Y:S05]  /*5c40*/  BSYNC B1 ;  /* 0x0000000000017941 */ /* 0x000fea0003800000 */
.L_x_44:
[----:B-----5:R-:W-:Y:S01]  /*5c50*/  LOP3.LUT R32, R32, 0xff, RZ, 0xc0, !PT ;  /* 0x000000ff20207812 */ /* 0x020fe200078ec0ff */
[----:B------:R-:W-:Y:S01]  /*5c60*/  BSSY B1, `(.L_x_46) ;  /* 0x000000b000017945 */ /* 0x000fe20003800000 */
[----:B------:R-:W-:Y:S02]  /*5c70*/  ISETP.LT.OR P3, PT, R35, 0x2, !P1 ;  /* 0x000000022300780c */ /* 0x000fe40004f61670 */
[----:B------:R-:W-:-:S05]  /*5c80*/  F2FP.F16.E4M3.UNPACK_B R32, R32 ;  /* 0x00000020ff20723e */ /* 0x000fca00020006ff */
[----:B------:R-:W-:-:S05]  /*5c90*/  HADD2.F32 R32, -RZ, R32.H0_H0 ;  /* 0x20000020ff207230 */ /* 0x000fca0000004100 */
[----:B--2---:R-:W-:Y:S01]  /*5ca0*/  FMUL R33, R32, UR21 ;  /* 0x0000001520217c20 */ /* 0x004fe20008400000 */
[----:B------:R-:W-:-:S03]  /*5cb0*/  PRMT R32, RZ, 0x7610, R32 ;  /* 0x00007610ff207816 */ /* 0x000fc60000000020 */
[----:B------:R-:W-:-:S05]  /*5cc0*/  FFMA R33, R224, UR20, R33 ;  /* 0x00000014e0217c23 */ /* 0x000fca0008000021 */
[----:B------:R-:W-:-:S05]  /*5cd0*/  F2FP.SATFINITE.E4M3.F32.PACK_AB_MERGE_C R33, RZ, R33, RZ ;  /* 0x00000021ff21723e */ /* 0x000fca00048070ff */
[----:B------:R2:W-:Y:S01]  /*5ce0*/  @!P5 STG.E.U8 desc[UR18][R26.64], R33 ;  /* 0x000000211a00d986 */ /* 0x0005e2000c101112 */
[----:B------:R-:W-:Y:S05]  /*5cf0*/  @P3 BRA `(.L_x_47) ;  /* 0x0000000000043947 */ /* 0x000fea0003800000 */
[----:B------:R0:W5:Y:S02]  /*5d00*/  LDG.E.U8 R32, desc[UR18][R30.64+0x1] ;  /* 0x000001121e207981 */ /* 0x000164000c1e1100 */
.L_x_47:
[----:B------:R-:W-:Y:S05]  /*5d10*/  BSYNC B1 ;  /* 0x0000000000017941 */ /* 0x000fea0003800000 */
.L_x_46:
[----:B-----5:R-:W-:Y:S01]  /*5d20*/  LOP3.LUT R32, R32, 0xff, RZ, 0xc0, !PT ;  /* 0x000000ff20207812 */ /* 0x020fe200078ec0ff */
[----:B------:R-:W-:Y:S01]  /*5d30*/  BSSY B1, `(.L_x_48) ;  /* 0x000000b000017945 */ /* 0x000fe20003800000 */
[----:B------:R-:W-:Y:S02]  /*5d40*/  ISETP.LT.OR P4, PT, R35, 0x9, !P0 ;  /* 0x000000092300780c */ /* 0x000fe40004781670 */
[----:B------:R-:W-:-:S05]  /*5d50*/  F2FP.F16.E4M3.UNPACK_B R32, R32 ;  /* 0x00000020ff20723e */ /* 0x000fca00020006ff */
[----:B------:R-:W-:-:S05]  /*5d60*/  HADD2.F32 R32, -RZ, R32.H0_H0 ;  /* 0x20000020ff207230 */ /* 0x000fca0000004100 */
[----:B------:R-:W-:-:S04]  /*5d70*/  FMUL R32, R32, UR21 ;  /* 0x0000001520207c20 */ /* 0x000fc80008400000 */
[----:B------:R-:W-:-:S05]  /*5d80*/  FFMA R32, R223, UR20, R32 ;  /* 0x00000014df207c23 */ /* 0x000fca0008000020 */
[----:B--2---:R-:W-:Y:S02]  /*5d90*/  F2FP.SATFINITE.E4M3.F32.PACK_AB_MERGE_C R33, RZ, R32, RZ ;  /* 0x00000020ff21723e */ /* 0x004fe400048070ff */
[----:B------:R-:W-:-:S03]  /*5da0*/  PRMT R32, RZ, 0x7610, R32 ;  /* 0x00007610ff207816 */ /* 0x000fc60000000020 */
[----:B------:R2:W-:Y:S01]  /*5db0*/  @!P3 STG.E.U8 desc[UR18][R26.64+0x1], R33 ;  /* 0x000001211a00b986 */ /* 0x0005e2000c101112 */
[----:B------:R-:W-:Y:S05]  /*5dc0*/  @P4 BRA `(.L_x_49) ;  /* 0x0000000000044947 */ /* 0x000fea0003800000 */
[----:B------:R0:W5:Y:S02]  /*5dd0*/  LDG.E.U8 R32, desc[UR18][R28.64+0x8] ;  /* 0x000008121c207981 */ /* 0x000164000c1e1100 */
.L_x_49:
[----:B------:R-:W-:Y:S05]  /*5de0*/  BSYNC B1 ;  /* 0x0000000000017941 */ /* 0x000fea0003800000 */
.L_x_48:
        /* <DEDUP_REMOVED lines=12> */
.L_x_51:
[----:B------:R-:W-:Y:S05]  /*5eb0*/  BSYNC B1 ;  /* 0x0000000000017941 */ /* 0x000fea0003800000 */
.L_x_50:
        /* <DEDUP_REMOVED lines=12> */
.L_x_53:
[----:B------:R-:W-:Y:S05]  /*5f80*/  BSYNC B1 ;  /* 0x0000000000017941 */ /* 0x000fea0003800000 */
.L_x_52:
        /* <DEDUP_REMOVED lines=12> */
.L_x_55:
[----:B------:R-:W-:Y:S05]  /*6050*/  BSYNC B1 ;  /* 0x0000000000017941 */ /* 0x000fea0003800000 */
.L_x_54:
        /* <DEDUP_REMOVED lines=12> */
.L_x_57:
[----:B------:R-:W-:Y:S05]  /*6120*/  BSYNC B1 ;  /* 0x0000000000017941 */ /* 0x000fea0003800000 */
.L_x_56:
        /* <DEDUP_REMOVED lines=12> */
.L_x_59:
[----:B------:R-:W-:Y:S05]  /*61f0*/  BSYNC B1 ;  /* 0x0000000000017941 */ /* 0x000fea0003800000 */
.L_x_58:
        /* <DEDUP_REMOVED lines=12> */
.L_x_61:
[----:B------:R-:W-:Y:S05]  /*62c0*/  BSYNC B1 ;  /* 0x0000000000017941 */ /* 0x000fea0003800000 */
.L_x_60:
        /* <DEDUP_REMOVED lines=12> */
.L_x_63:
[----:B------:R-:W-:Y:S05]  /*6390*/  BSYNC B1 ;  /* 0x0000000000017941 */ /* 0x000fea0003800000 */
.L_x_62:
        /* <DEDUP_REMOVED lines=12> */
.L_x_65:
[----:B------:R-:W-:Y:S05]  /*6460*/  BSYNC B1 ;  /* 0x0000000000017941 */ /* 0x000fea0003800000 */
.L_x_64:
        /* <DEDUP_REMOVED lines=12> */
.L_x_67:
[----:B------:R-:W-:Y:S05]  /*6530*/  BSYNC B1 ;  /* 0x0000000000017941 */ /* 0x000fea0003800000 */
.L_x_66:
        /* <DEDUP_REMOVED lines=12> */
.L_x_69:
[----:B------:R-:W-:Y:S05]  /*6600*/  BSYNC B1 ;  /* 0x0000000000017941 */ /* 0x000fea0003800000 */
.L_x_68:
        /* <DEDUP_REMOVED lines=12> */
.L_x_71:
[----:B------:R-:W-:Y:S05]  /*66d0*/  BSYNC B1 ;  /* 0x0000000000017941 */ /* 0x000fea0003800000 */
.L_x_70:
        /* <DEDUP_REMOVED lines=12> */
.L_x_73:
[----:B------:R-:W-:Y:S05]  /*67a0*/  BSYNC B1 ;  /* 0x0000000000017941 */ /* 0x000fea0003800000 */
.L_x_72:
        /* <DEDUP_REMOVED lines=12> */
.L_x_75:
[----:B------:R-:W-:Y:S05]  /*6870*/  BSYNC B1 ;  /* 0x0000000000017941 */ /* 0x000fea0003800000 */
.L_x_74:
        /* <DEDUP_REMOVED lines=12> */
.L_x_77:
[----:B------:R-:W-:Y:S05]  /*6940*/  BSYNC B1 ;  /* 0x0000000000017941 */ /* 0x000fea0003800000 */
.L_x_76:
        /* <DEDUP_REMOVED lines=12> */
.L_x_79:
[----:B------:R-:W-:Y:S05]  /*6a10*/  BSYNC B1 ;  /* 0x0000000000017941 */ /* 0x000fea0003800000 */
.L_x_78:
        /* <DEDUP_REMOVED lines=12> */
.L_x_81:
[----:B------:R-:W-:Y:S05]  /*6ae0*/  BSYNC B1 ;  /* 0x0000000000017941 */ /* 0x000fea0003800000 */
.L_x_80:
        /* <DEDUP_REMOVED lines=12> */
.L_x_83:
[----:B------:R-:W-:Y:S05]  /*6bb0*/  BSYNC B1 ;  /* 0x0000000000017941 */ /* 0x000fea0003800000 */
.L_x_82:
        /* <DEDUP_REMOVED lines=12> */
.L_x_85:
[----:B------:R-:W-:Y:S05]  /*6c80*/  BSYNC B1 ;  /* 0x0000000000017941 */ /* 0x000fea0003800000 */
.L_x_84:
        /* <DEDUP_REMOVED lines=12> */
.L_x_87:
[----:B------:R-:W-:Y:S05]  /*6d50*/  BSYNC B1 ;  /* 0x0000000000017941 */ /* 0x000fea0003800000 */
.L_x_86:
        /* <DEDUP_REMOVED lines=12> */
.L_x_89:
[----:B------:R-:W-:Y:S05]  /*6e20*/  BSYNC B1 ;  /* 0x0000000000017941 */ /* 0x000fea0003800000 */
.L_x_88:
        /* <DEDUP_REMOVED lines=12> */
.L_x_91:
[----:B------:R-:W-:Y:S05]  /*6ef0*/  BSYNC B1 ;  /* 0x0000000000017941 */ /* 0x000fea0003800000 */
.L_x_90:
        /* <DEDUP_REMOVED lines=12> */
.L_x_93:
[----:B------:R-:W-:Y:S05]  /*6fc0*/  BSYNC B1 ;  /* 0x0000000000017941 */ /* 0x000fea0003800000 */
.L_x_92:
        /* <DEDUP_REMOVED lines=12> */
.L_x_95:
[----:B------:R-:W-:Y:S05]  /*7090*/  BSYNC B1 ;  /* 0x0000000000017941 */ /* 0x000fea0003800000 */
.L_x_94:
        /* <DEDUP_REMOVED lines=12> */
.L_x_97:
[----:B------:R-:W-:Y:S05]  /*7160*/  BSYNC B1 ;  /* 0x0000000000017941 */ /* 0x000fea0003800000 */
.L_x_96:
        /* <DEDUP_REMOVED lines=12> */
.L_x_99:
[----:B------:R-:W-:Y:S05]  /*7230*/  BSYNC B1 ;  /* 0x0000000000017941 */ /* 0x000fea0003800000 */
.L_x_98:
        /* <DEDUP_REMOVED lines=12> */
.L_x_101:
[----:B------:R-:W-:Y:S05]  /*7300*/  BSYNC B1 ;  /* 0x0000000000017941 */ /* 0x000fea0003800000 */
.L_x_100:
        /* <DEDUP_REMOVED lines=12> */
.L_x_103:
[----:B------:R-:W-:Y:S05]  /*73d0*/  BSYNC B1 ;  /* 0x0000000000017941 */ /* 0x000fea0003800000 */
.L_x_102:
        /* <DEDUP_REMOVED lines=12> */
.L_x_105:
[----:B------:R-:W-:Y:S05]  /*74a0*/  BSYNC B1 ;  /* 0x0000000000017941 */ /* 0x000fea0003800000 */
.L_x_104:
        /* <DEDUP_REMOVED lines=12> */
.L_x_107:
[----:B------:R-:W-:Y:S05]  /*7570*/  BSYNC B1 ;  /* 0x0000000000017941 */ /* 0x000fea0003800000 */
.L_x_106:
        /* <DEDUP_REMOVED lines=12> */
.L_x_109:
[----:B------:R-:W-:Y:S05]  /*7640*/  BSYNC B1 ;  /* 0x0000000000017941 */ /* 0x000fea0003800000 */
.L_x_108:
        /* <DEDUP_REMOVED lines=12> */
.L_x_111:
[----:B------:R-:W-:Y:S05]  /*7710*/  BSYNC B1 ;  /* 0x0000000000017941 */ /* 0x000fea0003800000 */
.L_x_110:
        /* <DEDUP_REMOVED lines=12> */
.L_x_113:
[----:B------:R-:W-:Y:S05]  /*77e0*/  BSYNC B1 ;  /* 0x0000000000017941 */ /* 0x000fea0003800000 */
.L_x_112:
        /* <DEDUP_REMOVED lines=12> */
.L_x_115:
[----:B------:R-:W-:Y:S05]  /*78b0*/  BSYNC B1 ;  /* 0x0000000000017941 */ /* 0x000fea0003800000 */
.L_x_114:
        /* <DEDUP_REMOVED lines=12> */
.L_x_117:
[----:B------:R-:W-:Y:S05]  /*7980*/  BSYNC B1 ;  /* 0x0000000000017941 */ /* 0x000fea0003800000 */
.L_x_116:
        /* <DEDUP_REMOVED lines=12> */
.L_x_119:
[----:B------:R-:W-:Y:S05]  /*7a50*/  BSYNC B1 ;  /* 0x0000000000017941 */ /* 0x000fea0003800000 */
.L_x_118:
        /* <DEDUP_REMOVED lines=12> */
.L_x_121:
[----:B------:R-:W-:Y:S05]  /*7b20*/  BSYNC B1 ;  /* 0x0000000000017941 */ /* 0x000fea0003800000 */
.L_x_120:
        /* <DEDUP_REMOVED lines=12> */
.L_x_123:
[----:B------:R-:W-:Y:S05]  /*7bf0*/  BSYNC B1 ;  /* 0x0000000000017941 */ /* 0x000fea0003800000 */
.L_x_122:
        /* <DEDUP_REMOVED lines=12> */
.L_x_125:
[----:B------:R-:W-:Y:S05]  /*7cc0*/  BSYNC B1 ;  /* 0x0000000000017941 */ /* 0x000fea0003800000 */
.L_x_124:
        /* <DEDUP_REMOVED lines=12> */
.L_x_127:
[----:B------:R-:W-:Y:S05]  /*7d90*/  BSYNC B1 ;  /* 0x0000000000017941 */ /* 0x000fea0003800000 */
.L_x_126:
        /* <DEDUP_REMOVED lines=12> */
.L_x_129:
[----:B------:R-:W-:Y:S05]  /*7e60*/  BSYNC B1 ;  /* 0x0000000000017941 */ /* 0x000fea0003800000 */
.L_x_128:
        /* <DEDUP_REMOVED lines=12> */
.L_x_131:
[----:B------:R-:W-:Y:S05]  /*7f30*/  BSYNC B1 ;  /* 0x0000000000017941 */ /* 0x000fea0003800000 */
.L_x_130:
        /* <DEDUP_REMOVED lines=12> */
.L_x_133:
[----:B------:R-:W-:Y:S05]  /*8000*/  BSYNC B1 ;  /* 0x0000000000017941 */ /* 0x000fea0003800000 */
.L_x_132:
        /* <DEDUP_REMOVED lines=12> */
.L_x_135:
[----:B------:R-:W-:Y:S05]  /*80d0*/  BSYNC B1 ;  /* 0x0000000000017941 */ /* 0x000fea0003800000 */
.L_x_134:
        /* <DEDUP_REMOVED lines=12> */
.L_x_137:
[----:B------:R-:W-:Y:S05]  /*81a0*/  BSYNC B1 ;  /* 0x0000000000017941 */ /* 0x000fea0003800000 */
.L_x_136:
        /* <DEDUP_REMOVED lines=12> */
.L_x_139:
[----:B------:R-:W-:Y:S05]  /*8270*/  BSYNC B1 ;  /* 0x0000000000017941 */ /* 0x000fea0003800000 */
.L_x_138:
        /* <DEDUP_REMOVED lines=12> */
.L_x_141:
[----:B------:R-:W-:Y:S05]  /*8340*/  BSYNC B1 ;  /* 0x0000000000017941 */ /* 0x000fea0003800000 */
.L_x_140:
        /* <DEDUP_REMOVED lines=12> */
.L_x_143:
[----:B------:R-:W-:Y:S05]  /*8410*/  BSYNC B1 ;  /* 0x0000000000017941 */ /* 0x000fea0003800000 */
.L_x_142:
        /* <DEDUP_REMOVED lines=12> */
.L_x_145:
[----:B------:R-:W-:Y:S05]  /*84e0*/  BSYNC B1 ;  /* 0x0000000000017941 */ /* 0x000fea0003800000 */
.L_x_144:
        /* <DEDUP_REMOVED lines=12> */
.L_x_147:
[----:B------:R-:W-:Y:S05]  /*85b0*/  BSYNC B1 ;  /* 0x0000000000017941 */ /* 0x000fea0003800000 */
.L_x_146:
        /* <DEDUP_REMOVED lines=12> */
.L_x_149:
[----:B------:R-:W-:Y:S05]  /*8680*/  BSYNC B1 ;  /* 0x0000000000017941 */ /* 0x000fea0003800000 */
.L_x_148:
        /* <DEDUP_REMOVED lines=12> */
.L_x_151:
[----:B------:R-:W-:Y:S05]  /*8750*/  BSYNC B1 ;  /* 0x0000000000017941 */ /* 0x000fea0003800000 */
.L_x_150:
        /* <DEDUP_REMOVED lines=12> */
.L_x_153:
[----:B------:R-:W-:Y:S05]  /*8820*/  BSYNC B1 ;  /* 0x0000000000017941 */ /* 0x000fea0003800000 */
.L_x_152:
        /* <DEDUP_REMOVED lines=12> */
.L_x_155:
[----:B------:R-:W-:Y:S05]  /*88f0*/  BSYNC B1 ;  /* 0x0000000000017941 */ /* 0x000fea0003800000 */
.L_x_154:
        /* <DEDUP_REMOVED lines=12> */
.L_x_157:
[----:B------:R-:W-:Y:S05]  /*89c0*/  BSYNC B1 ;  /* 0x0000000000017941 */ /* 0x000fea0003800000 */
.L_x_156:
        /* <DEDUP_REMOVED lines=12> */
.L_x_159:
[----:B------:R-:W-:Y:S05]  /*8a90*/  BSYNC B1 ;  /* 0x0000000000017941 */ /* 0x000fea0003800000 */
.L_x_158:
        /* <DEDUP_REMOVED lines=12> */
.L_x_161:
[----:B------:R-:W-:Y:S05]  /*8b60*/  BSYNC B1 ;  /* 0x0000000000017941 */ /* 0x000fea0003800000 */
.L_x_160:
        /* <DEDUP_REMOVED lines=12> */
.L_x_163:
[----:B------:R-:W-:Y:S05]  /*8c30*/  BSYNC B1 ;  /* 0x0000000000017941 */ /* 0x000fea0003800000 */
.L_x_162:
        /* <DEDUP_REMOVED lines=12> */
.L_x_165:
[----:B------:R-:W-:Y:S05]  /*8d00*/  BSYNC B1 ;  /* 0x0000000000017941 */ /* 0x000fea0003800000 */
.L_x_164:
        /* <DEDUP_REMOVED lines=12> */
.L_x_167:
[----:B------:R-:W-:Y:S05]  /*8dd0*/  BSYNC B1 ;  /* 0x0000000000017941 */ /* 0x000fea0003800000 */
.L_x_166:
        /* <DEDUP_REMOVED lines=12> */
.L_x_169:
[----:B------:R-:W-:Y:S05]  /*8ea0*/  BSYNC B1 ;  /* 0x0000000000017941 */ /* 0x000fea0003800000 */
.L_x_168:
        /* <DEDUP_REMOVED lines=12> */
.L_x_171:
[----:B------:R-:W-:Y:S05]  /*8f70*/  BSYNC B1 ;  /* 0x0000000000017941 */ /* 0x000fea0003800000 */
.L_x_170:
        /* <DEDUP_REMOVED lines=12> */
.L_x_173:
[----:B------:R-:W-:Y:S05]  /*9040*/  BSYNC B1 ;  /* 0x0000000000017941 */ /* 0x000fea0003800000 */
.L_x_172:
        /* <DEDUP_REMOVED lines=12> */
.L_x_175:
[----:B------:R-:W-:Y:S05]  /*9110*/  BSYNC B1 ;  /* 0x0000000000017941 */ /* 0x000fea0003800000 */
.L_x_174:
        /* <DEDUP_REMOVED lines=12> */
.L_x_177:
[----:B------:R-:W-:Y:S05]  /*91e0*/  BSYNC B1 ;  /* 0x0000000000017941 */ /* 0x000fea0003800000 */
.L_x_176:
        /* <DEDUP_REMOVED lines=12> */
.L_x_179:
[----:B------:R-:W-:Y:S05]  /*92b0*/  BSYNC B1 ;  /* 0x0000000000017941 */ /* 0x000fea0003800000 */
.L_x_178:
        /* <DEDUP_REMOVED lines=12> */
.L_x_181:
[----:B------:R-:W-:Y:S05]  /*9380*/  BSYNC B1 ;  /* 0x0000000000017941 */ /* 0x000fea0003800000 */
.L_x_180:
        /* <DEDUP_REMOVED lines=12> */
.L_x_183:
[----:B------:R-:W-:Y:S05]  /*9450*/  BSYNC B1 ;  /* 0x0000000000017941 */ /* 0x000fea0003800000 */
.L_x_182:
        /* <DEDUP_REMOVED lines=12> */
.L_x_185:
[----:B------:R-:W-:Y:S05]  /*9520*/  BSYNC B1 ;  /* 0x0000000000017941 */ /* 0x000fea0003800000 */
.L_x_184:
        /* <DEDUP_REMOVED lines=12> */
.L_x_187:
[----:B------:R-:W-:Y:S05]  /*95f0*/  BSYNC B1 ;  /* 0x0000000000017941 */ /* 0x000fea0003800000 */
.L_x_186:
        /* <DEDUP_REMOVED lines=12> */
.L_x_189:
[----:B------:R-:W-:Y:S05]  /*96c0*/  BSYNC B1 ;  /* 0x0000000000017941 */ /* 0x000fea0003800000 */
.L_x_188:
        /* <DEDUP_REMOVED lines=12> */
.L_x_191:
[----:B------:R-:W-:Y:S05]  /*9790*/  BSYNC B1 ;  /* 0x0000000000017941 */ /* 0x000fea0003800000 */
.L_x_190:
[----:B-----5:R-:W-:Y:S01]  /*97a0*/  LOP3.LUT R32, R32, 0xff, RZ, 0xc0, !PT ;  /* 0x000000ff20207812 */ /* 0x020fe200078ec0ff */
[----:B------:R-:W-:Y:S01]  /*97b0*/  BSSY B1, `(.L_x_192) ;  /* 0x000000b000017945 */ /* 0x000fe20003800000 */
[----:B------:R-:W-:Y:S02]  /*97c0*/  ISETP.LT.OR P4, PT, R35, 0x99, !P0 ;  /* 0x000000992300780c */ /* 0x000fe40004781670 */
[----:B------:R-:W-:-:S05]  /*97d0*/  F2FP.F16.E4M3.UNPACK_B R32, R32 ;  /* 0x00000020ff20723e */ /* 0x000fca00020006ff */
[----:B------:R-:W-:-:S05]  /*97e0*/  HADD2.F32 R32, -RZ, R32.H0_H0 ;  /* 0x20000020ff207230 */ /* 0x000fca0000004100 */
[----:B------:R-:W-:-:S04]  /*97f0*/  FMUL R32, R32, UR21 ;  /* 0x0000001520207c20 */ /* 0x000fc80008400000 */
[----:B------:R-:W-:Y:S01]  /*9800*/  FFMA R32, R23, UR20, R32 ;  /* 0x0000001417207c23 */ /* 0x000fe20008000020 */
[----:B------:R-:W-:-:S04]  /*9810*/  PRMT R23, RZ, 0x7610, R23 ;  /* 0x00007610ff177816 */ /* 0x000fc80000000017 */
[----:B--2---:R-:W-:-:S05]  /*9820*/  F2FP.SATFINITE.E4M3.F32.PACK_AB_MERGE_C R33, RZ, R32, RZ ;  /* 0x00000020ff21723e */ /* 0x004fca00048070ff */
[----:B------:R2:W-:Y:S01]  /*9830*/  @!P3 STG.E.U8 desc[UR18][R26.64+0x91], R33 ;  /* 0x000091211a00b986 */ /* 0x0005e2000c101112 */
[----:B------:R-:W-:Y:S05]  /*9840*/  @P4 BRA `(.L_x_193) ;  /* 0x0000000000044947 */ /* 0x000fea0003800000 */
[----:B------:R0:W5:Y:S02]  /*9850*/  LDG.E.U8 R23, desc[UR18][R28.64+0x98] ;  /* 0x000098121c177981 */ /* 0x000164000c1e1100 */
.L_x_193:
[----:B------:R-:W-:Y:S05]  /*9860*/  BSYNC B1 ;  /* 0x0000000000017941 */ /* 0x000fea0003800000 */
.L_x_192:
        /* <DEDUP_REMOVED lines=8> */
[----:B------:R-:W-:-:S05]  /*98f0*/  F2FP.SATFINITE.E4M3.F32.PACK_AB_MERGE_C R23, RZ, R23, RZ ;  /* 0x00000017ff17723e */ /* 0x000fca00048070ff */
[----:B------:R0:W-:Y:S01]  /*9900*/  @!P4 STG.E.U8 desc[UR18][R24.64+0x98], R23 ;  /* 0x000098171800c986 */ /* 0x0001e2000c101112 */
[----:B------:R-:W-:Y:S05]  /*9910*/  @P3 BRA `(.L_x_195) ;  /* 0x0000000000043947 */ /* 0x000fea0003800000 */
[----:B------:R0:W5:Y:S02]  /*9920*/  LDG.E.U8 R22, desc[UR18][R28.64+0x99] ;  /* 0x000099121c167981 */ /* 0x000164000c1e1100 */
.L_x_195:
[----:B------:R-:W-:Y:S05]  /*9930*/  BSYNC B1 ;  /* 0x0000000000017941 */ /* 0x000fea0003800000 */
.L_x_194:
        /* <DEDUP_REMOVED lines=8> */
[----:B0-----:R-:W-:-:S05]  /*99c0*/  F2FP.SATFINITE.E4M3.F32.PACK_AB_MERGE_C R23, RZ, R22, RZ ;  /* 0x00000016ff17723e */ /* 0x001fca00048070ff */
[----:B------:R0:W-:Y:S01]  /*99d0*/  @!P3 STG.E.U8 desc[UR18][R24.64+0x99], R23 ;  /* 0x000099171800b986 */ /* 0x0001e2000c101112 */
[----:B------:R-:W-:Y:S05]  /*99e0*/  @P4 BRA `(.L_x_197) ;  /* 0x0000000000044947 */ /* 0x000fea0003800000 */
[----:B------:R0:W5:Y:S02]  /*99f0*/  LDG.E.U8 R21, desc[UR18][R30.64+0x98] ;  /* 0x000098121e157981 */ /* 0x000164000c1e1100 */
.L_x_197:
[----:B------:R-:W-:Y:S05]  /*9a00*/  BSYNC B1 ;  /* 0x0000000000017941 */ /* 0x000fea0003800000 */
.L_x_196:
        /* <DEDUP_REMOVED lines=12> */
.L_x_199:
[----:B------:R-:W-:Y:S05]  /*9ad0*/  BSYNC B1 ;  /* 0x0000000000017941 */ /* 0x000fea0003800000 */
.L_x_198:
        /* <DEDUP_REMOVED lines=12> */
.L_x_201:
[----:B------:R-:W-:Y:S05]  /*9ba0*/  BSYNC B1 ;  /* 0x0000000000017941 */ /* 0x000fea0003800000 */
.L_x_200:
        /* <DEDUP_REMOVED lines=12> */
.L_x_203:
[----:B------:R-:W-:Y:S05]  /*9c70*/  BSYNC B1 ;  /* 0x0000000000017941 */ /* 0x000fea0003800000 */
.L_x_202:
        /* <DEDUP_REMOVED lines=12> */
.L_x_205:
[----:B------:R-:W-:Y:S05]  /*9d40*/  BSYNC B1 ;  /* 0x0000000000017941 */ /* 0x000fea0003800000 */
.L_x_204:
        /* <DEDUP_REMOVED lines=12> */
.L_x_207:
[----:B------:R-:W-:Y:S05]  /*9e10*/  BSYNC B1 ;  /* 0x0000000000017941 */ /* 0x000fea0003800000 */
.L_x_206:
        /* <DEDUP_REMOVED lines=12> */
.L_x_209:
[----:B------:R-:W-:Y:S05]  /*9ee0*/  BSYNC B1 ;  /* 0x0000000000017941 */ /* 0x000fea0003800000 */
.L_x_208:
        /* <DEDUP_REMOVED lines=12> */
.L_x_211:
[----:B------:R-:W-:Y:S05]  /*9fb0*/  BSYNC B1 ;  /* 0x0000000000017941 */ /* 0x000fea0003800000 */
.L_x_210:
        /* <DEDUP_REMOVED lines=12> */
.L_x_213:
[----:B------:R-:W-:Y:S05]  /*a080*/  BSYNC B1 ;  /* 0x0000000000017941 */ /* 0x000fea0003800000 */
.L_x_212:
        /* <DEDUP_REMOVED lines=12> */
.L_x_215:
[----:B------:R-:W-:Y:S05]  /*a150*/  BSYNC B1 ;  /* 0x0000000000017941 */ /* 0x000fea0003800000 */
.L_x_214:
        /* <DEDUP_REMOVED lines=12> */
.L_x_217:
[----:B------:R-:W-:Y:S05]  /*a220*/  BSYNC B1 ;  /* 0x0000000000017941 */ /* 0x000fea0003800000 */
.L_x_216:
        /* <DEDUP_REMOVED lines=12> */
.L_x_219:
[----:B------:R-:W-:Y:S05]  /*a2f0*/  BSYNC B1 ;  /* 0x0000000000017941 */ /* 0x000fea0003800000 */
.L_x_218:
        /* <DEDUP_REMOVED lines=12> */
.L_x_221:
[----:B------:R-:W-:Y:S05]  /*a3c0*/  BSYNC B1 ;  /* 0x0000000000017941 */ /* 0x000fea0003800000 */
.L_x_220:
        /* <DEDUP_REMOVED lines=12> */
.L_x_223:
[----:B------:R-:W-:Y:S05]  /*a490*/  BSYNC B1 ;  /* 0x0000000000017941 */ /* 0x000fea0003800000 */
.L_x_222:
        /* <DEDUP_REMOVED lines=12> */
.L_x_225:
[----:B------:R-:W-:Y:S05]  /*a560*/  BSYNC B1 ;  /* 0x0000000000017941 */ /* 0x000fea0003800000 */
.L_x_224:
        /* <DEDUP_REMOVED lines=12> */
.L_x_227:
[----:B------:R-:W-:Y:S05]  /*a630*/  BSYNC B1 ;  /* 0x0000000000017941 */ /* 0x000fea0003800000 */
.L_x_226:
        /* <DEDUP_REMOVED lines=12> */
.L_x_229:
[----:B------:R-:W-:Y:S05]  /*a700*/  BSYNC B1 ;  /* 0x0000000000017941 */ /* 0x000fea0003800000 */
.L_x_228:
        /* <DEDUP_REMOVED lines=12> */
.L_x_231:
[----:B------:R-:W-:Y:S05]  /*a7d0*/  BSYNC B1 ;  /* 0x0000000000017941 */ /* 0x000fea0003800000 */
.L_x_230:
        /* <DEDUP_REMOVED lines=12> */
.L_x_233:
[----:B------:R-:W-:Y:S05]  /*a8a0*/  BSYNC B1 ;  /* 0x0000000000017941 */ /* 0x000fea0003800000 */
.L_x_232:
        /* <DEDUP_REMOVED lines=12> */
.L_x_235:
[----:B------:R-:W-:Y:S05]  /*a970*/  BSYNC B1 ;  /* 0x0000000000017941 */ /* 0x000fea0003800000 */
.L_x_234:
[----:B-----5:R-:W-:Y:S01]  /*a980*/  LOP3.LUT R2, R2, 0xff, RZ, 0xc0, !PT ;  /* 0x000000ff02027812 */ /* 0x020fe200078ec0ff */
[----:B------:R-:W-:Y:S01]  /*a990*/  BSSY B1, `(.L_x_236) ;  /* 0x000000b000017945 */ /* 0x000fe20003800000 */
[----:B------:R-:W-:Y:S02]  /*a9a0*/  ISETP.LT.OR P4, PT, R35, 0xc1, !P1 ;  /* 0x000000c12300780c */ /* 0x000fe40004f81670 */
[----:B------:R-:W-:-:S05]  /*a9b0*/  F2FP.F16.E4M3.UNPACK_B R2, R2 ;  /* 0x00000002ff02723e */ /* 0x000fca00020006ff */
[----:B------:R-:W-:-:S05]  /*a9c0*/  HADD2.F32 R2, -RZ, R2.H0_H0 ;  /* 0x20000002ff027230 */ /* 0x000fca0000004100 */
[----:B0-----:R-:W-:-:S04]  /*a9d0*/  FMUL R3, R2, UR21 ;  /* 0x0000001502037c20 */ /* 0x001fc80008400000 */
[----:B------:R-:W-:Y:S01]  /*a9e0*/  FFMA R3, R0, UR20, R3 ;  /* 0x0000001400037c23 */ /* 0x000fe20008000003 */
[----:B------:R-:W-:-:S04]  /*a9f0*/  PRMT R0, RZ, 0x7610, R0 ;  /* 0x00007610ff007816 */ /* 0x000fc80000000000 */
[----:B------:R-:W-:-:S05]  /*aa00*/  F2FP.SATFINITE.E4M3.F32.PACK_AB_MERGE_C R3, RZ, R3, RZ ;  /* 0x00000003ff03723e */ /* 0x000fca00048070ff */
[----:B------:R0:W-:Y:S01]  /*aa10*/  @!P3 STG.E.U8 desc[UR18][R24.64+0xc1], R3 ;  /* 0x0000c1031800b986 */ /* 0x0001e2000c101112 */
[----:B------:R-:W-:Y:S05]  /*aa20*/  @P4 BRA `(.L_x_237) ;  /* 0x0000000000044947 */ /* 0x000fea0003800000 */
[----:B------:R0:W5:Y:S02]  /*aa30*/  LDG.E.U8 R0, desc[UR18][R30.64+0xc0] ;  /* 0x0000c0121e007981 */ /* 0x000164000c1e1100 */
.L_x_237:
[----:B------:R-:W-:Y:S05]  /*aa40*/  BSYNC B1 ;  /* 0x0000000000017941 */ /* 0x000fea0003800000 */
.L_x_236:
[----:B------:R-:W2:Y:S01]  /*aa50*/  LDL.LU R2, [R1] ;  /* 0x0000000001027983 */ /* 0x000ea20000300800 */
[----:B-----5:R-:W-:Y:S01]  /*aa60*/  LOP3.LUT R0, R0, 0xff, RZ, 0xc0, !PT ;  /* 0x000000ff00007812 */ /* 0x020fe200078ec0ff */
[----:B------:R-:W-:Y:S01]  /*aa70*/  BSSY B1, `(.L_x_238) ;  /* 0x000000b000017945 */ /* 0x000fe20003800000 */
[----:B------:R-:W-:Y:S02]  /*aa80*/  ISETP.LT.OR P3, PT, R35, 0xc2, !P1 ;  /* 0x000000c22300780c */ /* 0x000fe40004f61670 */
[----:B------:R-:W-:-:S05]  /*aa90*/  F2FP.F16.E4M3.UNPACK_B R0, R0 ;  /* 0x00000000ff00723e */ /* 0x000fca00020006ff */
[----:B------:R-:W-:-:S05]  /*aaa0*/  HADD2.F32 R0, -RZ, R0.H0_H0 ;  /* 0x20000000ff007230 */ /* 0x000fca0000004100 */
[----:B------:R-:W-:-:S04]  /*aab0*/  FMUL R0, R0, UR21 ;  /* 0x0000001500007c20 */ /* 0x000fc80008400000 */
[----:B--2---:R-:W-:-:S05]  /*aac0*/  FFMA R0, R2, UR20, R0 ;  /* 0x0000001402007c23 */ /* 0x004fca0008000000 */
[----:B0-----:R-:W-:Y:S02]  /*aad0*/  F2FP.SATFINITE.E4M3.F32.PACK_AB_MERGE_C R3, RZ, R0, RZ ;  /* 0x00000000ff03723e */ /* 0x001fe400048070ff */
[----:B------:R-:W-:-:S03]  /*aae0*/  PRMT R0, RZ, 0x7610, R0 ;  /* 0x00007610ff007816 */ /* 0x000fc60000000000 */
[----:B------:R0:W-:Y:S01]  /*aaf0*/  @!P4 STG.E.U8 desc[UR18][R26.64+0xc0], R3 ;  /* 0x0000c0031a00c986 */ /* 0x0001e2000c101112 */
[----:B------:R-:W-:Y:S05]  /*ab00*/  @P3 BRA `(.L_x_239) ;  /* 0x0000000000043947 */ /* 0x000fea0003800000 */
[----:B------:R2:W5:Y:S02]  /*ab10*/  LDG.E.U8 R0, desc[UR18][R30.64+0xc1] ;  /* 0x0000c1121e007981 */ /* 0x000564000c1e1100 */
.L_x_239:
[----:B------:R-:W-:Y:S05]  /*ab20*/  BSYNC B1 ;  /* 0x0000000000017941 */ /* 0x000fea0003800000 */
.L_x_238:
[----:B------:R-:W3:Y:S01]  /*ab30*/  LDL.LU R2, [R1+0x4] ;  /* 0x0000040001027983 */ /* 0x000ee20000300800 */
[----:B-----5:R-:W-:Y:S01]  /*ab40*/  LOP3.LUT R0, R0, 0xff, RZ, 0xc0, !PT ;  /* 0x000000ff00007812 */ /* 0x020fe200078ec0ff */
[----:B------:R-:W-:Y:S01]  /*ab50*/  BSSY B1, `(.L_x_240) ;  /* 0x000000b000017945 */ /* 0x000fe20003800000 */
[----:B------:R-:W-:Y:S02]  /*ab60*/  ISETP.LT.OR P4, PT, R35, 0xc9, !P0 ;  /* 0x000000c92300780c */ /* 0x000fe40004781670 */
[----:B------:R-:W-:-:S05]  /*ab70*/  F2FP.F16.E4M3.UNPACK_B R0, R0 ;  /* 0x00000000ff00723e */ /* 0x000fca00020006ff */
[----:B------:R-:W-:-:S05]  /*ab80*/  HADD2.F32 R0, -RZ, R0.H0_H0 ;  /* 0x20000000ff007230 */ /* 0x000fca0000004100 */
[----:B------:R-:W-:-:S04]  /*ab90*/  FMUL R0, R0, UR21 ;  /* 0x0000001500007c20 */ /* 0x000fc80008400000 */
[----:B---3--:R-:W-:-:S05]  /*aba0*/  FFMA R0, R2, UR20, R0 ;  /* 0x0000001402007c23 */ /* 0x008fca0008000000 */
[----:B0-----:R-:W-:Y:S02]  /*abb0*/  F2FP.SATFINITE.E4M3.F32.PACK_AB_MERGE_C R3, RZ, R0, RZ ;  /* 0x00000000ff03723e */ /* 0x001fe400048070ff */
[----:B------:R-:W-:-:S03]  /*abc0*/  PRMT R0, RZ, 0x7610, R0 ;  /* 0x00007610ff007816 */ /* 0x000fc60000000000 */
[----:B------:R0:W-:Y:S01]  /*abd0*/  @!P3 STG.E.U8 desc[UR18][R26.64+0xc1], R3 ;  /* 0x0000c1031a00b986 */ /* 0x0001e2000c101112 */
[----:B------:R-:W-:Y:S05]  /*abe0*/  @P4 BRA `(.L_x_241) ;  /* 0x0000000000044947 */ /* 0x000fea0003800000 */
[----:B------:R3:W5:Y:S02]  /*abf0*/  LDG.E.U8 R0, desc[UR18][R28.64+0xc8] ;  /* 0x0000c8121c007981 */ /* 0x000764000c1e1100 */
.L_x_241:
[----:B------:R-:W-:Y:S05]  /*ac00*/  BSYNC B1 ;  /* 0x0000000000017941 */ /* 0x000fea0003800000 */
.L_x_240:
[----:B------:R-:W2:Y:S01]  /*ac10*/  LDL.LU R2, [R1+0x8] ;  /* 0x0000080001027983 */ /* 0x000ea20000300800 */
        /* <DEDUP_REMOVED lines=12> */
.L_x_243:
[----:B------:R-:W-:Y:S05]  /*ace0*/  BSYNC B1 ;  /* 0x0000000000017941 */ /* 0x000fea0003800000 */
.L_x_242:
        /* <DEDUP_REMOVED lines=13> */
.L_x_245:
[----:B------:R-:W-:Y:S05]  /*adc0*/  BSYNC B1 ;  /* 0x0000000000017941 */ /* 0x000fea0003800000 */
.L_x_244:
        /* <DEDUP_REMOVED lines=13> */
.L_x_247:
[----:B------:R-:W-:Y:S05]  /*aea0*/  BSYNC B1 ;  /* 0x0000000000017941 */ /* 0x000fea0003800000 */
.L_x_246:
        /* <DEDUP_REMOVED lines=13> */
.L_x_249:
[----:B------:R-:W-:Y:S05]  /*af80*/  BSYNC B1 ;  /* 0x0000000000017941 */ /* 0x000fea0003800000 */
.L_x_248:
        /* <DEDUP_REMOVED lines=13> */
.L_x_251:
[----:B------:R-:W-:Y:S05]  /*b060*/  BSYNC B1 ;  /* 0x0000000000017941 */ /* 0x000fea0003800000 */
.L_x_250:
        /* <DEDUP_REMOVED lines=13> */
.L_x_253:
[----:B------:R-:W-:Y:S05]  /*b140*/  BSYNC B1 ;  /* 0x0000000000017941 */ /* 0x000fea0003800000 */
.L_x_252:
        /* <DEDUP_REMOVED lines=13> */
.L_x_255:
[----:B------:R-:W-:Y:S05]  /*b220*/  BSYNC B1 ;  /* 0x0000000000017941 */ /* 0x000fea0003800000 */
.L_x_254:
        /* <DEDUP_REMOVED lines=13> */
.L_x_257:
[----:B------:R-:W-:Y:S05]  /*b300*/  BSYNC B1 ;  /* 0x0000000000017941 */ /* 0x000fea0003800000 */
.L_x_256:
        /* <DEDUP_REMOVED lines=13> */
.L_x_259:
[----:B------:R-:W-:Y:S05]  /*b3e0*/  BSYNC B1 ;  /* 0x0000000000017941 */ /* 0x000fea0003800000 */
.L_x_258:
        /* <DEDUP_REMOVED lines=13> */
.L_x_261:
[----:B------:R-:W-:Y:S05]  /*b4c0*/  BSYNC B1 ;  /* 0x0000000000017941 */ /* 0x000fea0003800000 */
.L_x_260:
        /* <DEDUP_REMOVED lines=13> */
.L_x_263:
[----:B------:R-:W-:Y:S05]  /*b5a0*/  BSYNC B1 ;  /* 0x0000000000017941 */ /* 0x000fea0003800000 */
.L_x_262:
        /* <DEDUP_REMOVED lines=13> */
.L_x_265:
[----:B------:R-:W-:Y:S05]  /*b680*/  BSYNC B1 ;  /* 0x0000000000017941 */ /* 0x000fea0003800000 */
.L_x_264:
        /* <DEDUP_REMOVED lines=13> */
.L_x_267:
[----:B------:R-:W-:Y:S05]  /*b760*/  BSYNC B1 ;  /* 0x0000000000017941 */ /* 0x000fea0003800000 */
.L_x_266:
        /* <DEDUP_REMOVED lines=13> */
.L_x_269:
[----:B------:R-:W-:Y:S05]  /*b840*/  BSYNC B1 ;  /* 0x0000000000017941 */ /* 0x000fea0003800000 */
.L_x_268:
        /* <DEDUP_REMOVED lines=13> */
.L_x_271:
[----:B------:R-:W-:Y:S05]  /*b920*/  BSYNC B1 ;  /* 0x0000000000017941 */ /* 0x000fea0003800000 */
.L_x_270:
        /* <DEDUP_REMOVED lines=13> */
.L_x_273:
[----:B------:R-:W-:Y:S05]  /*ba00*/  BSYNC B1 ;  /* 0x0000000000017941 */ /* 0x000fea0003800000 */
.L_x_272:
        /* <DEDUP_REMOVED lines=13> */
.L_x_275:
[----:B------:R-:W-:Y:S05]  /*bae0*/  BSYNC B1 ;  /* 0x0000000000017941 */ /* 0x000fea0003800000 */
.L_x_274:
        /* <DEDUP_REMOVED lines=13> */
.L_x_277:
[----:B------:R-:W-:Y:S05]  /*bbc0*/  BSYNC B1 ;  /* 0x0000000000017941 */ /* 0x000fea0003800000 */
.L_x_276:
        /* <DEDUP_REMOVED lines=13> */
.L_x_279:
[----:B------:R-:W-:Y:S05]  /*bca0*/  BSYNC B1 ;  /* 0x0000000000017941 */ /* 0x000fea0003800000 */
.L_x_278:
        /* <DEDUP_REMOVED lines=13> */
.L_x_281:
[----:B------:R-:W-:Y:S05]  /*bd80*/  BSYNC B1 ;  /* 0x0000000000017941 */ /* 0x000fea0003800000 */
.L_x_280:
        /* <DEDUP_REMOVED lines=13> */
.L_x_283:
[----:B------:R-:W-:Y:S05]  /*be60*/  BSYNC B1 ;  /* 0x0000000000017941 */ /* 0x000fea0003800000 */
.L_x_282:
        /* <DEDUP_REMOVED lines=13> */
.L_x_285:
[----:B------:R-:W-:Y:S05]  /*bf40*/  BSYNC B1 ;  /* 0x0000000000017941 */ /* 0x000fea0003800000 */
.L_x_284:
        /* <DEDUP_REMOVED lines=13> */
.L_x_287:
[----:B------:R-:W-:Y:S05]  /*c020*/  BSYNC B1 ;  /* 0x0000000000017941 */ /* 0x000fea0003800000 */
.L_x_286:
        /* <DEDUP_REMOVED lines=13> */
.L_x_289:
[----:B------:R-:W-:Y:S05]  /*c100*/  BSYNC B1 ;  /* 0x0000000000017941 */ /* 0x000fea0003800000 */
.L_x_288:
        /* <DEDUP_REMOVED lines=13> */
.L_x_291:
[----:B------:R-:W-:Y:S05]  /*c1e0*/  BSYNC B1 ;  /* 0x0000000000017941 */ /* 0x000fea0003800000 */
.L_x_290:
        /* <DEDUP_REMOVED lines=13> */
.L_x_293:
[----:B------:R-:W-:Y:S05]  /*c2c0*/  BSYNC B1 ;  /* 0x0000000000017941 */ /* 0x000fea0003800000 */
.L_x_292:
        /* <DEDUP_REMOVED lines=13> */
.L_x_295:
[----:B------:R-:W-:Y:S05]  /*c3a0*/  BSYNC B1 ;  /* 0x0000000000017941 */ /* 0x000fea0003800000 */
.L_x_294:
[----:B------:R-:W-:Y:S05]  /*c3b0*/  @P1 BRA `(.L_x_296) ;  /* 0x0000002000a41947 */ /* 0x000fea0003800000 */
[----:B------:R-:W2:Y:S01]  /*c3c0*/  LDL.LU R2, [R1+0x74] ;  /* 0x0000740001027983 */ /* 0x000ea20000300800 */
[----:B-----5:R-:W-:-:S04]  /*c3d0*/  LOP3.LUT R0, R0, 0xff, RZ, 0xc0, !PT ;  /* 0x000000ff00007812 */ /* 0x020fc800078ec0ff */
[----:B------:R-:W-:-:S05]  /*c3e0*/  F2FP.F16.E4M3.UNPACK_B R0, R0 ;  /* 0x00000000ff00723e */ /* 0x000fca00020006ff */
[----:B------:R-:W-:-:S05]  /*c3f0*/  HADD2.F32 R0, -RZ, R0.H0_H0 ;  /* 0x20000000ff007230 */ /* 0x000fca0000004100 */
[----:B------:R-:W-:-:S04]  /*c400*/  FMUL R0, R0, UR21 ;  /* 0x0000001500007c20 */ /* 0x000fc80008400000 */
[----:B--2---:R-:W-:-:S05]  /*c410*/  FFMA R0, R2, UR20, R0 ;  /* 0x0000001402007c23 */ /* 0x004fca0008000000 */
[----:B0-----:R-:W-:-:S05]  /*c420*/  F2FP.SATFINITE.E4M3.F32.PACK_AB_MERGE_C R3, RZ, R0, RZ ;  /* 0x00000000ff03723e */ /* 0x001fca00048070ff */
[----:B------:R0:W-:Y:S01]  /*c430*/  STG.E.U8 desc[UR18][R26.64+0xf9], R3 ;  /* 0x0000f9031a007986 */ /* 0x0001e2000c101112 */
[----:B------:R-:W-:Y:S05]  /*c440*/  BRA `(.L_x_296) ;  /* 0x0000002000807947 */ /* 0x000fea0003800000 */
.L_x_39:
[----:B------:R-:W-:Y:S01]  /*c450*/  ISETP.GE.AND P1, PT, R38, 0x1, PT ;  /* 0x000000012600780c */ /* 0x000fe20003f26270 */
[----:B------:R-:W-:Y:S01]  /*c460*/  FMUL R226, R226, UR20 ;  /* 0x00000014e2e27c20 */ /* 0x000fe20008400000 */
[----:B------:R-:W2:Y:S01]  /*c470*/  LDL.LU R227, [R1+0x10] ;  /* 0x0000100001e37983 */ /* 0x000ea20000300800 */
[----:B------:R-:W-:Y:S01]  /*c480*/  ISETP.GE.AND P0, PT, R38, 0x9, PT ;  /* 0x000000092600780c */ /* 0x000fe20003f06270 */
[----:B------:R-:W-:Y:S01]  /*c490*/  FMUL R225, R225, UR20 ;  /* 0x00000014e1e17c20 */ /* 0x000fe20008400000 */
[C---:B------:R-:W-:Y:S02]  /*c4a0*/  ISETP.LT.OR P4, PT, R35.reuse, 0x1, !P1 ;  /* 0x000000012300780c */ /* 0x040fe40004f81670 */
[C---:B------:R-:W-:Y:S02]  /*c4b0*/  ISETP.LT.OR P5, PT, R35.reuse, 0x2, !P1 ;  /* 0x000000022300780c */ /* 0x040fe40004fa1670 */
[----:B------:R-:W-:Y:S02]  /*c4c0*/  F2FP.SATFINITE.E4M3.F32.PACK_AB_MERGE_C R29, RZ, R226, RZ ;  /* 0x000000e2ff1d723e */ /* 0x000fe400048070ff */
[C---:B------:R-:W-:Y:S01]  /*c4d0*/  ISETP.LT.OR P3, PT, R35.reuse, 0x1, !P0 ;  /* 0x000000012300780c */ /* 0x040fe20004761670 */
[----:B------:R-:W-:Y:S01]  /*c4e0*/  FMUL R224, R224, UR20 ;  /* 0x00000014e0e07c20 */ /* 0x000fe20008400000 */
[----:B------:R-:W-:Y:S01]  /*c4f0*/  ISETP.LT.OR P6, PT, R35, 0xa, !P1 ;  /* 0x0000000a2300780c */ /* 0x000fe20004fc1670 */
[----:B------:R-:W-:Y:S01]  /*c500*/  FMUL R223, R223, UR20 ;  /* 0x00000014dfdf7c20 */ /* 0x000fe20008400000 */
[----:B------:R-:W-:Y:S01]  /*c510*/  F2FP.SATFINITE.E4M3.F32.PACK_AB_MERGE_C R225, RZ, R225, RZ ;  /* 0x000000e1ffe1723e */ /* 0x000fe200048070ff */
[----:B------:R-:W-:Y:S01]  /*c520*/  FMUL R221, R221, UR20 ;  /* 0x00000014dddd7c20 */ /* 0x000fe20008400000 */
[----:B------:R-:W-:Y:S01]  /*c530*/  FMUL R222, R222, UR20 ;  /* 0x00000014dede7c20 */ /* 0x000fe20008400000 */
[----:B------:R0:W-:Y:S01]  /*c540*/  @!P4 STG.E.U8 desc[UR18][R24.64], R29 ;  /* 0x0000001d1800c986 */ /* 0x0001e2000c101112 */
[----:B------:R-:W-:-:S02]  /*c550*/  ISETP.LT.OR P4, PT, R35, 0x2, !P0 ;  /* 0x000000022300780c */ /* 0x000fc40004781670 */
[----:B------:R-:W-:Y:S01]  /*c560*/  F2FP.SATFINITE.E4M3.F32.PACK_AB_MERGE_C R31, RZ, R224, RZ ;  /* 0x000000e0ff1f723e */ /* 0x000fe200048070ff */
[----:B------:R3:W-:Y:S01]  /*c570*/  @!P5 STG.E.U8 desc[UR18][R24.64+0x1], R225 ;  /* 0x000001e11800d986 */ /* 0x0007e2000c101112 */
[C---:B------:R-:W-:Y:S02]  /*c580*/  ISETP.LT.OR P5, PT, R35.reuse, 0x9, !P1 ;  /* 0x000000092300780c */ /* 0x040fe40004fa1670 */
[----:B------:R-:W-:Y:S01]  /*c590*/  F2FP.SATFINITE.E4M3.F32.PACK_AB_MERGE_C R223, RZ, R223, RZ ;  /* 0x000000dfffdf723e */ /* 0x000fe200048070ff */
[----:B------:R-:W-:Y:S01]  /*c5a0*/  FMUL R220, R220, UR20 ;  /* 0x00000014dcdc7c20 */ /* 0x000fe20008400000 */
[----:B------:R-:W-:Y:S01]  /*c5b0*/  F2FP.SATFINITE.E4M3.F32.PACK_AB_MERGE_C R221, RZ, R221, RZ ;  /* 0x000000ddffdd723e */ /* 0x000fe200048070ff */
[----:B------:R-:W-:Y:S01]  /*c5c0*/  @!P3 STG.E.U8 desc[UR18][R26.64], R31 ;  /* 0x0000001f1a00b986 */ /* 0x000fe2000c101112 */
[----:B------:R-:W-:-:S03]  /*c5d0*/  ISETP.LT.OR P3, PT, R35, 0x9, !P0 ;  /* 0x000000092300780c */ /* 0x000fc60004761670 */
[----:B------:R-:W-:Y:S01]  /*c5e0*/  @!P4 STG.E.U8 desc[UR18][R26.64+0x1], R223 ;  /* 0x000001df1a00c986 */ /* 0x000fe2000c101112 */
[----:B------:R-:W-:-:S03]  /*c5f0*/  ISETP.LT.OR P4, PT, R35, 0xa, !P0 ;  /* 0x0000000a2300780c */ /* 0x000fc60004781670 */
[----:B------:R-:W-:Y:S01]  /*c600*/  @!P6 STG.E.U8 desc[UR18][R24.64+0x9], R221 ;  /* 0x000009dd1800e986 */ /* 0x000fe2000c101112 */
[----:B------:R-:W-:Y:S01]  /*c610*/  ISETP.LT.OR P6, PT, R35, 0x12, !P1 ;  /* 0x000000122300780c */ /* 0x000fe20004fc1670 */
[----:B------:R-:W-:Y:S01]  /*c620*/  FMUL R219, R219, UR20 ;  /* 0x00000014dbdb7c20 */ /* 0x000fe20008400000 */
[----:B0-----:R-:W-:Y:S01]  /*c630*/  F2FP.SATFINITE.E4M3.F32.PACK_AB_MERGE_C R29, RZ, R222, RZ ;  /* 0x000000deff1d723e */ /* 0x001fe200048070ff */
[----:B------:R-:W-:Y:S01]  /*c640*/  FMUL R217, R217, UR20 ;  /* 0x00000014d9d97c20 */ /* 0x000fe20008400000 */
[----:B------:R-:W4:Y:S01]  /*c650*/  LDL.LU R226, [R1+0xc] ;  /* 0x00000c0001e27983 */ /* 0x000f220000300800 */
[----:B------:R-:W-:Y:S02]  /*c660*/  F2FP.SATFINITE.E4M3.F32.PACK_AB_MERGE_C R33, RZ, R220, RZ ;  /* 0x000000dcff21723e */ /* 0x000fe400048070ff */
[----:B------:R-:W-:Y:S01]  /*c670*/  F2FP.SATFINITE.E4M3.F32.PACK_AB_MERGE_C R219, RZ, R219, RZ ;  /* 0x000000dbffdb723e */ /* 0x000fe200048070ff */
[----:B------:R0:W-:Y:S01]  /*c680*/  @!P5 STG.E.U8 desc[UR18][R24.64+0x8], R29 ;  /* 0x0000081d1800d986 */ /* 0x0001e2000c101112 */
[----:B------:R-:W-:-:S02]  /*c690*/  ISETP.LT.OR P5, PT, R35, 0x11, !P1 ;  /* 0x000000112300780c */ /* 0x000fc40004fa1670 */
[----:B------:R-:W-:Y:S01]  /*c6a0*/  F2FP.SATFINITE.E4M3.F32.PACK_AB_MERGE_C R217, RZ, R217, RZ ;  /* 0x000000d9ffd9723e */ /* 0x000fe200048070ff */
[----:B---3--:R-:W3:Y:S01]  /*c6b0*/  LDL.LU R225, [R1+0x8] ;  /* 0x0000080001e17983 */ /* 0x008ee20000300800 */
[----:B------:R-:W-:-:S03]  /*c6c0*/  FMUL R218, R218, UR20 ;  /* 0x00000014dada7c20 */ /* 0x000fc60008400000 */
[----:B------:R-:W4:Y:S04]  /*c6d0*/  LDL.LU R224, [R1+0x4] ;  /* 0x0000040001e07983 */ /* 0x000f280000300800 */
[----:B------:R-:W3:Y:S01]  /*c6e0*/  LDL.LU R222, [R1] ;  /* 0x0000000001de7983 */ /* 0x000ee20000300800 */
[----:B0-----:R-:W-:Y:S01]  /*c6f0*/  F2FP.SATFINITE.E4M3.F32.PACK_AB_MERGE_C R29, RZ, R218, RZ ;  /* 0x000000daff1d723e */ /* 0x001fe200048070ff */
[----:B------:R-:W-:Y:S01]  /*c700*/  FMUL R216, R216, UR20 ;  /* 0x00000014d8d87c20 */ /* 0x000fe20008400000 */
[----:B------:R-:W-:Y:S01]  /*c710*/  FMUL R215, R215, UR20 ;  /* 0x00000014d7d77c20 */ /* 0x000fe20008400000 */
[----:B------:R0:W-:Y:S01]  /*c720*/  @!P3 STG.E.U8 desc[UR18][R26.64+0x8], R33 ;  /* 0x000008211a00b986 */ /* 0x0001e2000c101112 */
[----:B------:R-:W-:Y:S01]  /*c730*/  ISETP.LT.OR P3, PT, R35, 0x11, !P0 ;  /* 0x000000112300780c */ /* 0x000fe20004761670 */
[----:B------:R-:W-:Y:S01]  /*c740*/  FMUL R213, R213, UR20 ;  /* 0x00000014d5d57c20 */ /* 0x000fe20008400000 */
[----:B------:R-:W-:Y:S01]  /*c750*/  F2FP.SATFINITE.E4M3.F32.PACK_AB_MERGE_C R31, RZ, R216, RZ ;  /* 0x000000d8ff1f723e */ /* 0x000fe200048070ff */
[----:B------:R-:W-:Y:S01]  /*c760*/  @!P4 STG.E.U8 desc[UR18][R26.64+0x9], R219 ;  /* 0x000009db1a00c986 */ /* 0x000fe2000c101112 */
[C---:B------:R-:W-:Y:S01]  /*c770*/  ISETP.LT.OR P4, PT, R35.reuse, 0x12, !P0 ;  /* 0x000000122300780c */ /* 0x040fe20004781670 */
[----:B------:R-:W-:Y:S01]  /*c780*/  FMUL R214, R214, UR20 ;  /* 0x00000014d6d67c20 */ /* 0x000fe20008400000 */
[----:B------:R-:W-:Y:S01]  /*c790*/  F2FP.SATFINITE.E4M3.F32.PACK_AB_MERGE_C R215, RZ, R215, RZ ;  /* 0x000000d7ffd7723e */ /* 0x000fe200048070ff */
[----:B------:R-:W-:Y:S01]  /*c7a0*/  @!P6 STG.E.U8 desc[UR18][R24.64+0x11], R217 ;  /* 0x000011d91800e986 */ /* 0x000fe2000c101112 */
[C---:B------:R-:W-:Y:S01]  /*c7b0*/  ISETP.LT.OR P6, PT, R35.reuse, 0x1a, !P1 ;  /* 0x0000001a2300780c */ /* 0x040fe20004fc1670 */
[----:B------:R-:W-:Y:S01]  /*c7c0*/  FMUL R212, R212, UR20 ;  /* 0x00000014d4d47c20 */ /* 0x000fe20008400000 */
[----:B------:R-:W-:Y:S01]  /*c7d0*/  F2FP.SATFINITE.E4M3.F32.PACK_AB_MERGE_C R213, RZ, R213, RZ ;  /* 0x000000d5ffd5723e */ /* 0x000fe200048070ff */
[----:B------:R1:W-:Y:S01]  /*c7e0*/  @!P5 STG.E.U8 desc[UR18][R24.64+0x10], R29 ;  /* 0x0000101d1800d986 */ /* 0x0003e2000c101112 */
[----:B------:R-:W-:Y:S01]  /*c7f0*/  ISETP.LT.OR P5, PT, R35, 0x19, !P1 ;  /* 0x000000192300780c */ /* 0x000fe20004fa1670 */
[----:B------:R-:W-:Y:S01]  /*c800*/  FMUL R211, R211, UR20 ;  /* 0x00000014d3d37c20 */ /* 0x000fe20008400000 */
[----:B------:R-:W-:Y:S01]  /*c810*/  FMUL R209, R209, UR20 ;  /* 0x00000014d1d17c20 */ /* 0x000fe20008400000 */
[----:B------:R1:W-:Y:S01]  /*c820*/  @!P3 STG.E.U8 desc[UR18][R26.64+0x10], R31 ;  /* 0x0000101f1a00b986 */ /* 0x0003e2000c101112 */
[C---:B------:R-:W-:Y:S01]  /*c830*/  ISETP.LT.OR P3, PT, R35.reuse, 0x19, !P0 ;  /* 0x000000192300780c */ /* 0x040fe20004761670 */
[----:B------:R-:W-:Y:S01]  /*c840*/  FMUL R210, R210, UR20 ;  /* 0x00000014d2d27c20 */ /* 0x000fe20008400000 */
[----:B0-----:R-:W-:Y:S01]  /*c850*/  F2FP.SATFINITE.E4M3.F32.PACK_AB_MERGE_C R33, RZ, R212, RZ ;  /* 0x000000d4ff21723e */ /* 0x001fe200048070ff */
[----:B------:R-:W-:Y:S01]  /*c860*/  @!P4 STG.E.U8 desc[UR18][R26.64+0x11], R215 ;  /* 0x000011d71a00c986 */ /* 0x000fe2000c101112 */
[C---:B------:R-:W-:Y:S01]  /*c870*/  ISETP.LT.OR P4, PT, R35.reuse, 0x1a, !P0 ;  /* 0x0000001a2300780c */ /* 0x040fe20004781670 */
[----:B------:R-:W-:Y:S01]  /*c880*/  FMUL R208, R208, UR20 ;  /* 0x00000014d0d07c20 */ /* 0x000fe20008400000 */
[----:B------:R-:W-:Y:S01]  /*c890*/  F2FP.SATFINITE.E4M3.F32.PACK_AB_MERGE_C R211, RZ, R211, RZ ;  /* 0x000000d3ffd3723e */ /* 0x000fe200048070ff */
[----:B------:R-:W-:Y:S01]  /*c8a0*/  @!P6 STG.E.U8 desc[UR18][R24.64+0x19], R213 ;  /* 0x000019d51800e986 */ /* 0x000fe2000c101112 */
[----:B------:R-:W-:Y:S01]  /*c8b0*/  ISETP.LT.OR P6, PT, R35, 0x22, !P1 ;  /* 0x000000222300780c */ /* 0x000fe20004fc1670 */
[----:B------:R-:W-:Y:S01]  /*c8c0*/  FMUL R207, R207, UR20 ;  /* 0x00000014cfcf7c20 */ /* 0x000fe20008400000 */
[----:B-1----:R-:W-:Y:S01]  /*c8d0*/  F2FP.SATFINITE.E4M3.F32.PACK_AB_MERGE_C R29, RZ, R214, RZ ;  /* 0x000000d6ff1d723e */ /* 0x002fe200048070ff */
[----:B------:R-:W-:Y:S01]  /*c8e0*/  FMUL R205, R205, UR20 ;  /* 0x00000014cdcd7c20 */ /* 0x000fe20008400000 */
[----:B------:R-:W-:Y:S01]  /*c8f0*/  F2FP.SATFINITE.E4M3.F32.PACK_AB_MERGE_C R209, RZ, R209, RZ ;  /* 0x000000d1ffd1723e */ /* 0x000fe200048070ff */
[----:B------:R-:W-:Y:S01]  /*c900*/  FMUL R206, R206, UR20 ;  /* 0x00000014cece7c20 */ /* 0x000fe20008400000 */
[----:B------:R-:W-:Y:S01]  /*c910*/  F2FP.SATFINITE.E4M3.F32.PACK_AB_MERGE_C R31, RZ, R208, RZ ;  /* 0x000000d0ff1f723e */ /* 0x000fe200048070ff */
[----:B------:R0:W-:Y:S01]  /*c920*/  @!P5 STG.E.U8 desc[UR18][R24.64+0x18], R29 ;  /* 0x0000181d1800d986 */ /* 0x0001e2000c101112 */
[C---:B------:R-:W-:Y:S01]  /*c930*/  ISETP.LT.OR P5, PT, R35.reuse, 0x21, !P1 ;  /* 0x000000212300780c */ /* 0x040fe20004fa1670 */
[----:B------:R-:W-:Y:S01]  /*c940*/  FMUL R204, R204, UR20 ;  /* 0x00000014cccc7c20 */ /* 0x000fe20008400000 */
[----:B------:R-:W-:Y:S01]  /*c950*/  F2FP.SATFINITE.E4M3.F32.PACK_AB_MERGE_C R207, RZ, R207, RZ ;  /* 0x000000cfffcf723e */ /* 0x000fe200048070ff */
[----:B------:R1:W-:Y:S01]  /*c960*/  @!P3 STG.E.U8 desc[UR18][R26.64+0x18], R33 ;  /* 0x000018211a00b986 */ /* 0x0003e2000c101112 */
[----:B------:R-:W-:Y:S01]  /*c970*/  ISETP.LT.OR P3, PT, R35, 0x21, !P0 ;  /* 0x000000212300780c */ /* 0x000fe20004761670 */
[----:B------:R-:W-:Y:S01]  /*c980*/  FMUL R203, R203, UR20 ;  /* 0x00000014cbcb7c20 */ /* 0x000fe20008400000 */
[----:B------:R-:W-:Y:S01]  /*c990*/  F2FP.SATFINITE.E4M3.F32.PACK_AB_MERGE_C R205, RZ, R205, RZ ;  /* 0x000000cdffcd723e */ /* 0x000fe200048070ff */
[----:B------:R-:W-:Y:S01]  /*c9a0*/  @!P4 STG.E.U8 desc[UR18][R26.64+0x19], R211 ;  /* 0x000019d31a00c986 */ /* 0x000fe2000c101112 */
[----:B------:R-:W-:Y:S01]  /*c9b0*/  ISETP.LT.OR P4, PT, R35, 0x22, !P0 ;  /* 0x000000222300780c */ /* 0x000fe20004781670 */
[----:B------:R-:W-:Y:S01]  /*c9c0*/  FMUL R201, R201, UR20 ;  /* 0x00000014c9c97c20 */ /* 0x000fe20008400000 */
[----:B------:R-:W-:Y:S01]  /*c9d0*/  F2FP.SATFINITE.E4M3.F32.PACK_AB_MERGE_C R203, RZ, R203, RZ ;  /* 0x000000cbffcb723e */ /* 0x000fe200048070ff */
[----:B------:R-:W-:Y:S01]  /*c9e0*/  @!P6 STG.E.U8 desc[UR18][R24.64+0x21], R209 ;  /* 0x000021d11800e986 */ /* 0x000fe2000c101112 */
[----:B------:R-:W-:Y:S01]  /*c9f0*/  ISETP.LT.OR P6, PT, R35, 0x2a, !P1 ;  /* 0x0000002a2300780c */ /* 0x000fe20004fc1670 */
[----:B------:R-:W-:Y:S01]  /*ca00*/  FMUL R202, R202, UR20 ;  /* 0x00000014caca7c20 */ /* 0x000fe20008400000 */
[----:B0-----:R-:W-:Y:S01]  /*ca10*/  F2FP.SATFINITE.E4M3.F32.PACK_AB_MERGE_C R29, RZ, R210, RZ ;  /* 0x000000d2ff1d723e */ /* 0x001fe200048070ff */
[----:B------:R-:W-:Y:S01]  /*ca20*/  FMUL R200, R200, UR20 ;  /* 0x00000014c8c87c20 */ /* 0x000fe20008400000 */
[----:B-1----:R-:W-:Y:S01]  /*ca30*/  F2FP.SATFINITE.E4M3.F32.PACK_AB_MERGE_C R33, RZ, R204, RZ ;  /* 0x000000ccff21723e */ /* 0x002fe200048070ff */
[----:B------:R-:W-:Y:S01]  /*ca40*/  FMUL R199, R199, UR20 ;  /* 0x00000014c7c77c20 */ /* 0x000fe20008400000 */
[----:B------:R-:W-:Y:S01]  /*ca50*/  F2FP.SATFINITE.E4M3.F32.PACK_AB_MERGE_C R201, RZ, R201, RZ ;  /* 0x000000c9ffc9723e */ /* 0x000fe200048070ff */
[----:B------:R0:W-:Y:S01]  /*ca60*/  @!P5 STG.E.U8 desc[UR18][R24.64+0x20], R29 ;  /* 0x0000201d1800d986 */ /* 0x0001e2000c101112 */
[----:B------:R-:W-:Y:S01]  /*ca70*/  ISETP.LT.OR P5, PT, R35, 0x29, !P1 ;  /* 0x000000292300780c */ /* 0x000fe20004fa1670 */
[----:B------:R-:W-:Y:S01]  /*ca80*/  FMUL R197, R197, UR20 ;  /* 0x00000014c5c57c20 */ /* 0x000fe20008400000 */
[----:B------:R-:W-:Y:S01]  /*ca90*/  F2FP.SATFINITE.E4M3.F32.PACK_AB_MERGE_C R199, RZ, R199, RZ ;  /* 0x000000c7ffc7723e */ /* 0x000fe200048070ff */
[----:B------:R1:W-:Y:S01]  /*caa0*/  @!P3 STG.E.U8 desc[UR18][R26.64+0x20], R31 ;  /* 0x0000201f1a00b986 */ /* 0x0003e2000c101112 */
[C---:B------:R-:W-:Y:S01]  /*cab0*/  ISETP.LT.OR P3, PT, R35.reuse, 0x29, !P0 ;  /* 0x000000292300780c */ /* 0x040fe20004761670 */
[----:B------:R-:W-:Y:S01]  /*cac0*/  FMUL R198, R198, UR20 ;  /* 0x00000014c6c67c20 */ /* 0x000fe20008400000 */
[----:B------:R-:W-:Y:S01]  /*cad0*/  F2FP.SATFINITE.E4M3.F32.PACK_AB_MERGE_C R197, RZ, R197, RZ ;  /* 0x000000c5ffc5723e */ /* 0x000fe200048070ff */
[----:B------:R-:W-:Y:S01]  /*cae0*/  @!P4 STG.E.U8 desc[UR18][R26.64+0x21], R207 ;  /* 0x000021cf1a00c986 */ /* 0x000fe2000c101112 */
[----:B------:R-:W-:Y:S01]  /*caf0*/  ISETP.LT.OR P4, PT, R35, 0x2a, !P0 ;  /* 0x0000002a2300780c */ /* 0x000fe20004781670 */
[----:B------:R-:W-:Y:S01]  /*cb00*/  FMUL R196, R196, UR20 ;  /* 0x00000014c4c47c20 */ /* 0x000fe20008400000 */
[----:B------:R-:W-:Y:S01]  /*cb10*/  FMUL R195, R195, UR20 ;  /* 0x00000014c3c37c20 */ /* 0x000fe20008400000 */
        /* <DEDUP_REMOVED lines=27> */
[----:B------:R-:W-:Y:S01]  /*ccd0*/  FMUL R186, R186, UR20 ;  /* 0x00000014baba7c20 */ /* 0x000fe20008400000 */
        /* <DEDUP_REMOVED lines=156> */
[----:B-----5:R-:W-:Y:S01]  /*d6a0*/  FMUL R0, R0, UR20 ;  /* 0x0000001400007c20 */ /* 0x020fe20008400000 */
[----:B-1----:R-:W-:Y:S01]  /*d6b0*/  F2FP.SATFINITE.E4M3.F32.PACK_AB_MERGE_C R33, RZ, R164, RZ ;  /* 0x000000a4ff21723e */ /* 0x002fe200048070ff */
        /* <DEDUP_REMOVED lines=9> */
[----:B------:R-:W-:Y:S01]  /*d750*/  FMUL R4, R4, UR20 ;  /* 0x0000001404047c20 */ /* 0x000fe20008400000 */
[----:B------:R-:W-:Y:S01]  /*d760*/  @!P4 STG.E.U8 desc[UR18][R26.64+0x71], R167 ;  /* 0x000071a71a00c986 */ /* 0x000fe2000c101112 */
[----:B------:R-:W-:-:S03]  /*d770*/  ISETP.LT.OR P4, PT, R35, 0x7a, !P0 ;  /* 0x0000007a2300780c */ /* 0x000fc60004781670 */
[----:B------:R-:W-:Y:S01]  /*d780*/  @!P6 STG.E.U8 desc[UR18][R24.64+0x79], R165 ;  /* 0x000079a51800e986 */ /* 0x000fe2000c101112 */
[----:B------:R-:W-:Y:S02]  /*d790*/  ISETP.LT.OR P6, PT, R35, 0x82, !P1 ;  /* 0x000000822300780c */ /* 0x000fe40004fc1670 */
[----:B0-----:R-:W-:Y:S01]  /*d7a0*/  F2FP.SATFINITE.E4M3.F32.PACK_AB_MERGE_C R29, RZ, R166, RZ ;  /* 0x000000a6ff1d723e */ /* 0x001fe200048070ff */
[----:B------:R-:W4:Y:S01]  /*d7b0*/  LDL.LU R220, [R1+0x14] ;  /* 0x0000140001dc7983 */ /* 0x000f220000300800 */
[----:B-1----:R-:W-:-:S03]  /*d7c0*/  F2FP.SATFINITE.E4M3.F32.PACK_AB_MERGE_C R31, RZ, R160, RZ ;  /* 0x000000a0ff1f723e */ /* 0x002fc600048070ff */
[----:B------:R0:W-:Y:S01]  /*d7d0*/  @!P5 STG.E.U8 desc[UR18][R24.64+0x78], R29 ;  /* 0x0000781d1800d986 */ /* 0x0001e2000c101112 */
[----:B------:R-:W-:-:S03]  /*d7e0*/  ISETP.LT.OR P5, PT, R35, 0x81, !P1 ;  /* 0x000000812300780c */ /* 0x000fc60004fa1670 */
[----:B------:R1:W-:Y:S01]  /*d7f0*/  @!P3 STG.E.U8 desc[UR18][R26.64+0x78], R33 ;  /* 0x000078211a00b986 */ /* 0x0003e2000c101112 */
[----:B------:R-:W-:-:S03]  /*d800*/  ISETP.LT.OR P3, PT, R35, 0x81, !P0 ;  /* 0x000000812300780c */ /* 0x000fc60004761670 */
        /* <DEDUP_REMOVED lines=26> */
[----:B0-----:R-:W-:Y:S02]  /*d9b0*/  F2FP.SATFINITE.E4M3.F32.PACK_AB_MERGE_C R29, RZ, R154, RZ ;  /* 0x0000009aff1d723e */ /* 0x001fe400048070ff */
[----:B-1----:R-:W-:-:S03]  /*d9c0*/  F2FP.SATFINITE.E4M3.F32.PACK_AB_MERGE_C R33, RZ, R20, RZ ;  /* 0x00000014ff21723e */ /* 0x002fc600048070ff */
[----:B------:R0:W-:Y:S01]  /*d9d0*/  @!P5 STG.E.U8 desc[UR18][R24.64+0x90], R29 ;  /* 0x0000901d1800d986 */ /* 0x0001e2000c101112 */
[----:B------:R-:W-:-:S03]  /*d9e0*/  ISETP.LT.OR P5, PT, R35, 0x99, !P1 ;  /* 0x000000992300780c */ /* 0x000fc60004fa1670 */
[----:B------:R-:W-:Y:S01]  /*d9f0*/  @!P3 STG.E.U8 desc[UR18][R26.64+0x90], R31 ;  /* 0x0000901f1a00b986 */ /* 0x000fe2000c101112 */
[----:B------:R-:W-:-:S03]  /*da00*/  ISETP.LT.OR P3, PT, R35, 0x99, !P0 ;  /* 0x000000992300780c */ /* 0x000fc60004761670 */
[----:B------:R1:W-:Y:S01]  /*da10*/  @!P4 STG.E.U8 desc[UR18][R26.64+0x91], R23 ;  /* 0x000091171a00c986 */ /* 0x0003e2000c101112 */
[----:B------:R-:W-:-:S03]  /*da20*/  ISETP.LT.OR P4, PT, R35, 0x9a, !P0 ;  /* 0x0000009a2300780c */ /* 0x000fc60004781670 */
[----:B------:R2:W-:Y:S01]  /*da30*/  @!P6 STG.E.U8 desc[UR18][R24.64+0x99], R21 ;  /* 0x000099151800e986 */ /* 0x0005e2000c101112 */
[----:B------:R-:W-:Y:S02]  /*da40*/  ISETP.LT.OR P6, PT, R35, 0xa2, !P1 ;  /* 0x000000a22300780c */ /* 0x000fe40004fc1670 */
[----:B0-----:R-:W-:-:S05]  /*da50*/  F2FP.SATFINITE.E4M3.F32.PACK_AB_MERGE_C R29, RZ, R22, RZ ;  /* 0x00000016ff1d723e */ /* 0x001fca00048070ff */
[----:B------:R-:W-:Y:S01]  /*da60*/  @!P5 STG.E.U8 desc[UR18][R24.64+0x98], R29 ;  /* 0x0000981d1800d986 */ /* 0x000fe2000c101112 */
[C---:B------:R-:W-:Y:S02]  /*da70*/  ISETP.LT.OR P5, PT, R35.reuse, 0xa1, !P1 ;  /* 0x000000a12300780c */ /* 0x040fe40004fa1670 */
[----:B-1----:R-:W-:Y:S01]  /*da80*/  F2FP.SATFINITE.E4M3.F32.PACK_AB_MERGE_C R23, RZ, R18, RZ ;  /* 0x00000012ff17723e */ /* 0x002fe200048070ff */
[----:B------:R-:W-:Y:S01]  /*da90*/  @!P3 STG.E.U8 desc[UR18][R26.64+0x98], R33 ;  /* 0x000098211a00b986 */ /* 0x000fe2000c101112 */
[C---:B------:R-:W-:Y:S02]  /*daa0*/  ISETP.LT.OR P3, PT, R35.reuse, 0xa1, !P0 ;  /* 0x000000a12300780c */ /* 0x040fe40004761670 */
[----:B--2---:R-:W-:Y:S01]  /*dab0*/  F2FP.SATFINITE.E4M3.F32.PACK_AB_MERGE_C R21, RZ, R16, RZ ;  /* 0x00000010ff15723e */ /* 0x004fe200048070ff */
[----:B------:R0:W-:Y:S01]  /*dac0*/  @!P4 STG.E.U8 desc[UR18][R26.64+0x99], R19 ;  /* 0x000099131a00c986 */ /* 0x0001e2000c101112 */
[----:B------:R-:W-:-:S03]  /*dad0*/  ISETP.LT.OR P4, PT, R35, 0xa2, !P0 ;  /* 0x000000a22300780c */ /* 0x000fc60004781670 */
[----:B------:R1:W-:Y:S01]  /*dae0*/  @!P6 STG.E.U8 desc[UR18][R24.64+0xa1], R17 ;  /* 0x0000a1111800e986 */ /* 0x0003e2000c101112 */
[----:B------:R-:W-:-:S03]  /*daf0*/  ISETP.LT.OR P6, PT, R35, 0xaa, !P1 ;  /* 0x000000aa2300780c */ /* 0x000fc60004fc1670 */
[----:B------:R-:W-:Y:S01]  /*db00*/  @!P5 STG.E.U8 desc[UR18][R24.64+0xa0], R23 ;  /* 0x0000a0171800d986 */ /* 0x000fe2000c101112 */
[----:B------:R-:W-:-:S03]  /*db10*/  ISETP.LT.OR P5, PT, R35, 0xa9, !P1 ;  /* 0x000000a92300780c */ /* 0x000fc60004fa1670 */
[----:B------:R-:W-:Y:S01]  /*db20*/  @!P3 STG.E.U8 desc[UR18][R26.64+0xa0], R21 ;  /* 0x0000a0151a00b986 */ /* 0x000fe2000c101112 */
[C---:B------:R-:W-:Y:S02]  /*db30*/  ISETP.LT.OR P3, PT, R35.reuse, 0xa9, !P0 ;  /* 0x000000a92300780c */ /* 0x040fe40004761670 */
[----:B0-----:R-:W-:Y:S01]  /*db40*/  F2FP.SATFINITE.E4M3.F32.PACK_AB_MERGE_C R19, RZ, R14, RZ ;  /* 0x0000000eff13723e */ /* 0x001fe200048070ff */
[----:B------:R0:W-:Y:S01]  /*db50*/  @!P4 STG.E.U8 desc[UR18][R26.64+0xa1], R15 ;  /* 0x0000a10f1a00c986 */ /* 0x0001e2000c101112 */
[C---:B------:R-:W-:Y:S02]  /*db60*/  ISETP.LT.OR P4, PT, R35.reuse, 0xaa, !P0 ;  /* 0x000000aa2300780c */ /* 0x040fe40004781670 */
[----:B-1----:R-:W-:Y:S01]  /*db70*/  F2FP.SATFINITE.E4M3.F32.PACK_AB_MERGE_C R17, RZ, R12, RZ ;  /* 0x0000000cff11723e */ /* 0x002fe200048070ff */
        /* <DEDUP_REMOVED lines=15> */
[----:B0-----:R-:W-:Y:S02]  /*dc70*/  F2FP.SATFINITE.E4M3.F32.PACK_AB_MERGE_C R11, RZ, R6, RZ ;  /* 0x00000006ff0b723e */ /* 0x001fe400048070ff */
[C---:B------:R-:W-:Y:S01]  /*dc80*/  ISETP.LT.OR P3, PT, R35.reuse, 0xb9, !P0 ;  /* 0x000000b92300780c */ /* 0x040fe20004761670 */
[----:B------:R0:W-:Y:S01]  /*dc90*/  @!P4 STG.E.U8 desc[UR18][R26.64+0xb1], R7 ;  /* 0x0000b1071a00c986 */ /* 0x0001e2000c101112 */
[----:B-1----:R-:W-:Y:S02]  /*dca0*/  F2FP.SATFINITE.E4M3.F32.PACK_AB_MERGE_C R9, RZ, R4, RZ ;  /* 0x00000004ff09723e */ /* 0x002fe400048070ff */
[----:B------:R-:W-:Y:S01]  /*dcb0*/  ISETP.LT.OR P4, PT, R35, 0xba, !P0 ;  /* 0x000000ba2300780c */ /* 0x000fe20004781670 */
[----:B------:R1:W-:Y:S04]  /*dcc0*/  @!P6 STG.E.U8 desc[UR18][R24.64+0xb9], R5 ;  /* 0x0000b9051800e986 */ /* 0x0003e8000c101112 */
[----:B------:R2:W-:Y:S01]  /*dcd0*/  @!P5 STG.E.U8 desc[UR18][R24.64+0xb8], R11 ;  /* 0x0000b80b1800d986 */ /* 0x0005e2000c101112 */
[----:B------:R-:W-:Y:S01]  /*dce0*/  FMUL R4, R227, UR20 ;  /* 0x00000014e3047c20 */ /* 0x000fe20008400000 */
[----:B------:R-:W-:-:S02]  /*dcf0*/  ISETP.LT.OR P5, PT, R35, 0xc1, !P1 ;  /* 0x000000c12300780c */ /* 0x000fc40004fa1670 */
[----:B0-----:R-:W-:Y:S02]  /*dd00*/  F2FP.SATFINITE.E4M3.F32.PACK_AB_MERGE_C R7, RZ, R3, RZ ;  /* 0x00000003ff07723e */ /* 0x001fe400048070ff */
[----:B-1----:R-:W-:Y:S01]  /*dd10*/  F2FP.SATFINITE.E4M3.F32.PACK_AB_MERGE_C R5, RZ, R0, RZ ;  /* 0x00000000ff05723e */ /* 0x002fe200048070ff */
[----:B---3--:R-:W-:Y:S01]  /*dd20*/  FMUL R0, R222, UR20 ;  /* 0x00000014de007c20 */ /* 0x008fe20008400000 */
[----:B------:R-:W-:Y:S01]  /*dd30*/  ISETP.LT.OR P6, PT, R35, 0xc2, !P1 ;  /* 0x000000c22300780c */ /* 0x000fe20004fc1670 */
[----:B------:R-:W3:Y:S01]  /*dd40*/  LDL.LU R222, [R1+0x20] ;  /* 0x0000200001de7983 */ /* 0x000ee20000300800 */
[----:B--2---:R-:W-:Y:S02]  /*dd50*/  F2FP.SATFINITE.E4M3.F32.PACK_AB_MERGE_C R11, RZ, R2, RZ ;  /* 0x00000002ff0b723e */ /* 0x004fe400048070ff */
[----:B------:R-:W-:Y:S01]  /*dd60*/  F2FP.SATFINITE.E4M3.F32.PACK_AB_MERGE_C R13, RZ, R0, RZ ;  /* 0x00000000ff0d723e */ /* 0x000fe200048070ff */
[----:B----4-:R-:W-:Y:S01]  /*dd70*/  FMUL R0, R224, UR20 ;  /* 0x00000014e0007c20 */ /* 0x010fe20008400000 */
[----:B------:R-:W-:Y:S01]  /*dd80*/  FMUL R2, R225, UR20 ;  /* 0x00000014e1027c20 */ /* 0x000fe20008400000 */
[----:B------:R-:W2:Y:S04]  /*dd90*/  LDL.LU R224, [R1+0x24] ;  /* 0x0000240001e07983 */ /* 0x000ea80000300800 */
[----:B------:R-:W4:Y:S01]  /*dda0*/  LDL.LU R225, [R1+0x28] ;  /* 0x0000280001e17983 */ /* 0x000f220000300800 */
[----:B------:R-:W-:-:S03]  /*ddb0*/  FMUL R3, R226, UR20 ;  /* 0x00000014e2037c20 */ /* 0x000fc60008400000 */
[----:B------:R-:W4:Y:S04]  /*ddc0*/  LDL.LU R226, [R1+0x2c] ;  /* 0x00002c0001e27983 */ /* 0x000f280000300800 */
[----:B------:R-:W4:Y:S04]  /*ddd0*/  LDL.LU R227, [R1+0x30] ;  /* 0x0000300001e37983 */ /* 0x000f280000300800 */
[----:B------:R-:W-:Y:S01]  /*dde0*/  @!P3 STG.E.U8 desc[UR18][R26.64+0xb8], R9 ;  /* 0x0000b8091a00b986 */ /* 0x000fe2000c101112 */
[----:B------:R-:W-:-:S03]  /*ddf0*/  ISETP.LT.OR P3, PT, R35, 0xc1, !P0 ;  /* 0x000000c12300780c */ /* 0x000fc60004761670 */
[----:B------:R0:W-:Y:S01]  /*de00*/  @!P4 STG.E.U8 desc[UR18][R26.64+0xb9], R7 ;  /* 0x0000b9071a00c986 */ /* 0x0001e2000c101112 */
[----:B------:R-:W-:-:S03]  /*de10*/  ISETP.LT.OR P4, PT, R35, 0xc2, !P0 ;  /* 0x000000c22300780c */ /* 0x000fc60004781670 */
[----:B------:R-:W-:Y:S01]  /*de20*/  @!P5 STG.E.U8 desc[UR18][R24.64+0xc0], R11 ;  /* 0x0000c00b1800d986 */ /* 0x000fe2000c101112 */
[----:B------:R-:W-:-:S03]  /*de30*/  ISETP.LT.OR P5, PT, R35, 0xc9, !P1 ;  /* 0x000000c92300780c */ /* 0x000fc60004fa1670 */
[----:B------:R1:W-:Y:S01]  /*de40*/  @!P6 STG.E.U8 desc[UR18][R24.64+0xc1], R5 ;  /* 0x0000c1051800e986 */ /* 0x0003e2000c101112 */
[----:B0-----:R-:W-:-:S03]  /*de50*/  F2FP.SATFINITE.E4M3.F32.PACK_AB_MERGE_C R7, RZ, R0, RZ ;  /* 0x00000000ff07723e */ /* 0x001fc600048070ff */
[----:B------:R-:W-:Y:S01]  /*de60*/  @!P3 STG.E.U8 desc[UR18][R26.64+0xc0], R13 ;  /* 0x0000c00d1a00b986 */ /* 0x000fe2000c101112 */
[C---:B------:R-:W-:Y:S02]  /*de70*/  ISETP.LT.OR P6, PT, R35.reuse, 0xca, !P1 ;  /* 0x000000ca2300780c */ /* 0x040fe40004fc1670 */
[----:B-1----:R-:W-:Y:S01]  /*de80*/  F2FP.SATFINITE.E4M3.F32.PACK_AB_MERGE_C R5, RZ, R2, RZ ;  /* 0x00000002ff05723e */ /* 0x002fe200048070ff */
[----:B------:R0:W-:Y:S01]  /*de90*/  @!P4 STG.E.U8 desc[UR18][R26.64+0xc1], R7 ;  /* 0x0000c1071a00c986 */ /* 0x0001e2000c101112 */
[C---:B------:R-:W-:Y:S02]  /*dea0*/  ISETP.LT.OR P3, PT, R35.reuse, 0xc9, !P0 ;  /* 0x000000c92300780c */ /* 0x040fe40004761670 */
[C---:B------:R-:W-:Y:S01]  /*deb0*/  ISETP.LT.OR P4, PT, R35.reuse, 0xca, !P0 ;  /* 0x000000ca2300780c */ /* 0x040fe20004781670 */
[----:B------:R1:W-:Y:S01]  /*dec0*/  @!P5 STG.E.U8 desc[UR18][R24.64+0xc8], R5 ;  /* 0x0000c8051800d986 */ /* 0x0003e2000c101112 */
[----:B------:R-:W-:Y:S02]  /*ded0*/  ISETP.LT.OR P5, PT, R35, 0xd1, !P1 ;  /* 0x000000d12300780c */ /* 0x000fe40004fa1670 */
[----:B------:R-:W-:-:S02]  /*dee0*/  F2FP.SATFINITE.E4M3.F32.PACK_AB_MERGE_C R9, RZ, R3, RZ ;  /* 0x00000003ff09723e */ /* 0x000fc400048070ff */
[----:B------:R-:W-:-:S03]  /*def0*/  F2FP.SATFINITE.E4M3.F32.PACK_AB_MERGE_C R11, RZ, R4, RZ ;  /* 0x00000004ff0b723e */ /* 0x000fc600048070ff */
[----:B------:R1:W-:Y:S04]  /*df00*/  @!P6 STG.E.U8 desc[UR18][R24.64+0xc9], R9 ;  /* 0x0000c9091800e986 */ /* 0x0003e8000c101112 */
[----:B------:R-:W-:Y:S01]  /*df10*/  @!P3 STG.E.U8 desc[UR18][R26.64+0xc8], R11 ;  /* 0x0000c80b1a00b986 */ /* 0x000fe2000c101112 */
[----:B------:R-:W-:-:S03]  /*df20*/  FMUL R0, R220, UR20 ;  /* 0x00000014dc007c20 */ /* 0x000fc60008400000 */
[----:B------:R-:W4:Y:S02]  /*df30*/  LDL.LU R220, [R1+0x34] ;  /* 0x0000340001dc7983 */ /* 0x000f240000300800 */
[----:B0-----:R-:W-:Y:S01]  /*df40*/  F2FP.SATFINITE.E4M3.F32.PACK_AB_MERGE_C R7, RZ, R0, RZ ;  /* 0x00000000ff07723e */ /* 0x001fe200048070ff */
[----:B------:R-:W-:Y:S02]  /*df50*/  FMUL R2, R221, UR20 ;  /* 0x00000014dd027c20 */ /* 0x000fe40008400000 */
[----:B------:R-:W4:Y:S03]  /*df60*/  LDL.LU R221, [R1+0x38] ;  /* 0x0000380001dd7983 */ /* 0x000f260000300800 */
[----:B-1----:R-:W-:Y:S01]  /*df70*/  F2FP.SATFINITE.E4M3.F32.PACK_AB_MERGE_C R5, RZ, R2, RZ ;  /* 0x00000002ff05723e */ /* 0x002fe200048070ff */
[----:B------:R-:W-:Y:S04]  /*df80*/  @!P4 STG.E.U8 desc[UR18][R26.64+0xc9], R7 ;  /* 0x0000c9071a00c986 */ /* 0x000fe8000c101112 */
[----:B------:R0:W-:Y:S01]  /*df90*/  @!P5 STG.E.U8 desc[UR18][R24.64+0xd0], R5 ;  /* 0x0000d0051800d986 */ /* 0x0001e2000c101112 */
[----:B------:R-:W-:-:S03]  /*dfa0*/  FMUL R3, R223, UR20 ;  /* 0x00000014df037c20 */ /* 0x000fc60008400000 */
[----:B------:R-:W4:Y:S02]  /*dfb0*/  LDL.LU R223, [R1+0x3c] ;  /* 0x00003c0001df7983 */ /* 0x000f240000300800 */
[----:B------:R-:W-:Y:S01]  /*dfc0*/  F2FP.SATFINITE.E4M3.F32.PACK_AB_MERGE_C R9, RZ, R3, RZ ;  /* 0x00000003ff09723e */ /* 0x000fe200048070ff */
[----:B---3--:R-:W-:Y:S02]  /*dfd0*/  FMUL R0, R222, UR20 ;  /* 0x00000014de007c20 */ /* 0x008fe40008400000 */
[----:B------:R-:W3:Y:S03]  /*dfe0*/  LDL.LU R222, [R1+0x40] ;  /* 0x0000400001de7983 */ /* 0x000ee60000300800 */
[----:B------:R-:W-:Y:S01]  /*dff0*/  F2FP.SATFINITE.E4M3.F32.PACK_AB_MERGE_C R13, RZ, R0, RZ ;  /* 0x00000000ff0d723e */ /* 0x000fe200048070ff */
[----:B--2---:R-:W-:Y:S02]  /*e000*/  FMUL R2, R224, UR20 ;  /* 0x00000014e0027c20 */ /* 0x004fe40008400000 */
[----:B------:R-:W2:Y:S01]  /*e010*/  LDL.LU R224, [R1+0x44] ;  /* 0x0000440001e07983 */ /* 0x000ea20000300800 */
[----:B----4-:R-:W-:-:S03]  /*e020*/  FMUL R0, R225, UR20 ;  /* 0x00000014e1007c20 */ /* 0x010fc60008400000 */
[----:B------:R-:W4:Y:S01]  /*e030*/  LDL.LU R225, [R1+0x48] ;  /* 0x0000480001e17983 */ /* 0x000f220000300800 */
[----:B------:R-:W-:Y:S01]  /*e040*/  FMUL R3, R226, UR20 ;  /* 0x00000014e2037c20 */ /* 0x000fe20008400000 */
[----:B0-----:R-:W-:Y:S02]  /*e050*/  F2FP.SATFINITE.E4M3.F32.PACK_AB_MERGE_C R5, RZ, R0, RZ ;  /* 0x00000000ff05723e */ /* 0x001fe400048070ff */
[----:B------:R-:W4:Y:S01]  /*e060*/  LDL.LU R226, [R1+0x4c] ;  /* 0x00004c0001e27983 */ /* 0x000f220000300800 */
[----:B------:R-:W-:-:S03]  /*e070*/  FMUL R0, R227, UR20 ;  /* 0x00000014e3007c20 */ /* 0x000fc60008400000 */
[----:B------:R-:W4:Y:S01]  /*e080*/  LDL.LU R227, [R1+0x50] ;  /* 0x0000500001e37983 */ /* 0x000f220000300800 */
[C---:B------:R-:W-:Y:S02]  /*e090*/  ISETP.LT.OR P6, PT, R35.reuse, 0xd2, !P1 ;  /* 0x000000d22300780c */ /* 0x040fe40004fc1670 */
[C---:B------:R-:W-:Y:S01]  /*e0a0*/  ISETP.LT.OR P4, PT, R35.reuse, 0xd2, !P0 ;  /* 0x000000d22300780c */ /* 0x040fe20004781670 */
[----:B------:R-:W4:Y:S01]  /*e0b0*/  LDL.LU R218, [R1+0x54] ;  /* 0x0000540001da7983 */ /* 0x000f220000300800 */
[C---:B------:R-:W-:Y:S02]  /*e0c0*/  ISETP.LT.OR P3, PT, R35.reuse, 0xd1, !P0 ;  /* 0x000000d12300780c */ /* 0x040fe40004761670 */
[----:B------:R-:W-:Y:S02]  /*e0d0*/  ISETP.LT.OR P5, PT, R35, 0xd9, !P1 ;  /* 0x000000d92300780c */ /* 0x000fe40004fa1670 */
[----:B------:R-:W-:Y:S02]  /*e0e0*/  F2FP.SATFINITE.E4M3.F32.PACK_AB_MERGE_C R7, RZ, R2, RZ ;  /* 0x00000002ff07723e */ /* 0x000fe400048070ff */
[----:B------:R-:W-:-:S03]  /*e0f0*/  F2FP.SATFINITE.E4M3.F32.PACK_AB_MERGE_C R11, RZ, R0, RZ ;  /* 0x00000000ff0b723e */ /* 0x000fc600048070ff */
[----:B------:R0:W-:Y:S01]  /*e100*/  @!P6 STG.E.U8 desc[UR18][R24.64+0xd1], R9 ;  /* 0x0000d1091800e986 */ /* 0x0001e2000c101112 */
[----:B------:R-:W-:-:S03]  /*e110*/  ISETP.LT.OR P6, PT, R35, 0xda, !P1 ;  /* 0x000000da2300780c */ /* 0x000fc60004fc1670 */
[----:B------:R-:W-:Y:S01]  /*e120*/  @!P4 STG.E.U8 desc[UR18][R26.64+0xd1], R7 ;  /* 0x0000d1071a00c986 */ /* 0x000fe2000c101112 */
[----:B------:R-:W-:-:S03]  /*e130*/  ISETP.LT.OR P4, PT, R35, 0xda, !P0 ;  /* 0x000000da2300780c */ /* 0x000fc60004781670 */
[----:B------:R-:W-:Y:S01]  /*e140*/  @!P3 STG.E.U8 desc[UR18][R26.64+0xd0], R13 ;  /* 0x0000d00d1a00b986 */ /* 0x000fe2000c101112 */
[----:B0-----:R-:W-:-:S03]  /*e150*/  F2FP.SATFINITE.E4M3.F32.PACK_AB_MERGE_C R9, RZ, R3, RZ ;  /* 0x00000003ff09723e */ /* 0x001fc600048070ff */
[----:B------:R0:W-:Y:S04]  /*e160*/  @!P5 STG.E.U8 desc[UR18][R24.64+0xd8], R5 ;  /* 0x0000d8051800d986 */ /* 0x0001e8000c101112 */
[----:B------:R1:W-:Y:S01]  /*e170*/  @!P6 STG.E.U8 desc[UR18][R24.64+0xd9], R9 ;  /* 0x0000d9091800e986 */ /* 0x0003e2000c101112 */
[----:B------:R-:W-:-:S03]  /*e180*/  FMUL R0, R220, UR20 ;  /* 0x00000014dc007c20 */ /* 0x000fc60008400000 */
[----:B------:R-:W4:Y:S02]  /*e190*/  LDL.LU R220, [R1+0x58] ;  /* 0x0000580001dc7983 */ /* 0x000f240000300800 */
[----:B0-----:R-:W-:Y:S01]  /*e1a0*/  F2FP.SATFINITE.E4M3.F32.PACK_AB_MERGE_C R5, RZ, R0, RZ ;  /* 0x00000000ff05723e */ /* 0x001fe200048070ff */
[----:B------:R-:W-:Y:S02]  /*e1b0*/  FMUL R2, R221, UR20 ;  /* 0x00000014dd027c20 */ /* 0x000fe40008400000 */
[----:B------:R-:W4:Y:S03]  /*e1c0*/  LDL.LU R221, [R1+0x5c] ;  /* 0x00005c0001dd7983 */ /* 0x000f260000300800 */
[----:B------:R-:W-:Y:S01]  /*e1d0*/  F2FP.SATFINITE.E4M3.F32.PACK_AB_MERGE_C R7, RZ, R2, RZ ;  /* 0x00000002ff07723e */ /* 0x000fe200048070ff */
[----:B------:R0:W-:Y:S01]  /*e1e0*/  @!P4 STG.E.U8 desc[UR18][R26.64+0xd9], R5 ;  /* 0x0000d9051a00c986 */ /* 0x0001e2000c101112 */
[----:B------:R-:W-:-:S03]  /*e1f0*/  FMUL R3, R223, UR20 ;  /* 0x00000014df037c20 */ /* 0x000fc60008400000 */
[----:B------:R-:W4:Y:S02]  /*e200*/  LDL.LU R223, [R1+0x60] ;  /* 0x0000600001df7983 */ /* 0x000f240000300800 */
[----:B-1----:R-:W-:Y:S01]  /*e210*/  F2FP.SATFINITE.E4M3.F32.PACK_AB_MERGE_C R9, RZ, R3, RZ ;  /* 0x00000003ff09723e */ /* 0x002fe200048070ff */
[----:B---3--:R-:W-:Y:S02]  /*e220*/  FMUL R4, R222, UR20 ;  /* 0x00000014de047c20 */ /* 0x008fe40008400000 */
[----:B------:R-:W3:Y:S01]  /*e230*/  LDL.LU R222, [R1+0x64] ;  /* 0x0000640001de7983 */ /* 0x000ee20000300800 */
[----:B--2---:R-:W-:-:S03]  /*e240*/  FMUL R0, R224, UR20 ;  /* 0x00000014e0007c20 */ /* 0x004fc60008400000 */
[----:B------:R-:W2:Y:S01]  /*e250*/  LDL.LU R224, [R1+0x68] ;  /* 0x0000680001e07983 */ /* 0x000ea20000300800 */
[----:B----4-:R-:W-:Y:S01]  /*e260*/  FMUL R2, R225, UR20 ;  /* 0x00000014e1027c20 */ /* 0x010fe20008400000 */
[----:B0-----:R-:W-:Y:S02]  /*e270*/  F2FP.SATFINITE.E4M3.F32.PACK_AB_MERGE_C R5, RZ, R0, RZ ;  /* 0x00000000ff05723e */ /* 0x001fe400048070ff */
[----:B------:R-:W4:Y:S01]  /*e280*/  LDL.LU R225, [R1+0x6c] ;  /* 0x00006c0001e17983 */ /* 0x000f220000300800 */
[----:B------:R-:W-:-:S03]  /*e290*/  FMUL R3, R226, UR20 ;  /* 0x00000014e2037c20 */ /* 0x000fc60008400000 */
[----:B------:R-:W4:Y:S01]  /*e2a0*/  LDL.LU R226, [R1+0x70] ;  /* 0x0000700001e27983 */ /* 0x000f220000300800 */
[----:B------:R-:W-:-:S03]  /*e2b0*/  FMUL R0, R227, UR20 ;  /* 0x00000014e3007c20 */ /* 0x000fc60008400000 */
[----:B------:R-:W4:Y:S01]  /*e2c0*/  LDL.LU R227, [R1+0x74] ;  /* 0x0000740001e37983 */ /* 0x000f220000300800 */
[C---:B------:R-:W-:Y:S02]  /*e2d0*/  ISETP.LT.OR P3, PT, R35.reuse, 0xd9, !P0 ;  /* 0x000000d92300780c */ /* 0x040fe40004761670 */
[C---:B------:R-:W-:Y:S02]  /*e2e0*/  ISETP.LT.OR P5, PT, R35.reuse, 0xe1, !P1 ;  /* 0x000000e12300780c */ /* 0x040fe40004fa1670 */
[C---:B------:R-:W-:Y:S02]  /*e2f0*/  ISETP.LT.OR P6, PT, R35.reuse, 0xe2, !P1 ;  /* 0x000000e22300780c */ /* 0x040fe40004fc1670 */
[----:B------:R-:W-:-:S07]  /*e300*/  ISETP.LT.OR P4, PT, R35, 0xe2, !P0 ;  /* 0x000000e22300780c */ /* 0x000fce0004781670 */
[----:B------:R-:W-:Y:S01]  /*e310*/  @!P3 STG.E.U8 desc[UR18][R26.64+0xd8], R11 ;  /* 0x0000d80b1a00b986 */ /* 0x000fe2000c101112 */
[----:B------:R-:W-:-:S03]  /*e320*/  ISETP.LT.OR P3, PT, R35, 0xe1, !P0 ;  /* 0x000000e12300780c */ /* 0x000fc60004761670 */
[----:B------:R0:W-:Y:S01]  /*e330*/  @!P5 STG.E.U8 desc[UR18][R24.64+0xe0], R7 ;  /* 0x0000e0071800d986 */ /* 0x0001e2000c101112 */
[----:B------:R-:W-:-:S03]  /*e340*/  ISETP.LT.OR P5, PT, R35, 0xe9, !P1 ;  /* 0x000000e92300780c */ /* 0x000fc60004fa1670 */
[----:B------:R1:W-:Y:S01]  /*e350*/  @!P6 STG.E.U8 desc[UR18][R24.64+0xe1], R9 ;  /* 0x0000e1091800e986 */ /* 0x0003e2000c101112 */
[----:B------:R-:W-:Y:S02]  /*e360*/  ISETP.LT.OR P6, PT, R35, 0xea, !P1 ;  /* 0x000000ea2300780c */ /* 0x000fe40004fc1670 */
[----:B------:R-:W-:Y:S01]  /*e370*/  F2FP.SATFINITE.E4M3.F32.PACK_AB_MERGE_C R13, RZ, R4, RZ ;  /* 0x00000004ff0d723e */ /* 0x000fe200048070ff */
[----:B------:R1:W-:Y:S01]  /*e380*/  @!P4 STG.E.U8 desc[UR18][R26.64+0xe1], R5 ;  /* 0x0000e1051a00c986 */ /* 0x0003e2000c101112 */
[----:B0-----:R-:W-:-:S03]  /*e390*/  F2FP.SATFINITE.E4M3.F32.PACK_AB_MERGE_C R7, RZ, R2, RZ ;  /* 0x00000002ff07723e */ /* 0x001fc600048070ff */
[----:B------:R-:W-:Y:S01]  /*e3a0*/  @!P3 STG.E.U8 desc[UR18][R26.64+0xe0], R13 ;  /* 0x0000e00d1a00b986 */ /* 0x000fe2000c101112 */
[----:B-1----:R-:W-:-:S03]  /*e3b0*/  F2FP.SATFINITE.E4M3.F32.PACK_AB_MERGE_C R9, RZ, R3, RZ ;  /* 0x00000003ff09723e */ /* 0x002fc600048070ff */
[----:B------:R0:W-:Y:S01]  /*e3c0*/  @!P5 STG.E.U8 desc[UR18][R24.64+0xe8], R7 ;  /* 0x0000e8071800d986 */ /* 0x0001e2000c101112 */
[C---:B------:R-:W-:Y:S02]  /*e3d0*/  ISETP.LT.OR P3, PT, R35.reuse, 0xe9, !P0 ;  /* 0x000000e92300780c */ /* 0x040fe40004761670 */
[C---:B------:R-:W-:Y:S01]  /*e3e0*/  ISETP.LT.OR P4, PT, R35.reuse, 0xea, !P0 ;  /* 0x000000ea2300780c */ /* 0x040fe20004781670 */
[----:B------:R1:W-:Y:S01]  /*e3f0*/  @!P6 STG.E.U8 desc[UR18][R24.64+0xe9], R9 ;  /* 0x0000e9091800e986 */ /* 0x0003e2000c101112 */
[C---:B------:R-:W-:Y:S01]  /*e400*/  ISETP.LT.OR P5, PT, R35.reuse, 0xf1, !P1 ;  /* 0x000000f12300780c */ /* 0x040fe20004fa1670 */
[----:B------:R-:W-:Y:S01]  /*e410*/  FMUL R2, R218, UR20 ;  /* 0x00000014da027c20 */ /* 0x000fe20008400000 */
[----:B------:R-:W-:Y:S02]  /*e420*/  ISETP.LT.OR P6, PT, R35, 0xf2, !P1 ;  /* 0x000000f22300780c */ /* 0x000fe40004fc1670 */
[----:B------:R-:W-:Y:S02]  /*e430*/  F2FP.SATFINITE.E4M3.F32.PACK_AB_MERGE_C R11, RZ, R0, RZ ;  /* 0x00000000ff0b723e */ /* 0x000fe400048070ff */
[----:B------:R-:W-:-:S03]  /*e440*/  F2FP.SATFINITE.E4M3.F32.PACK_AB_MERGE_C R5, RZ, R2, RZ ;  /* 0x00000002ff05723e */ /* 0x000fc600048070ff */
[----:B------:R-:W-:Y:S01]  /*e450*/  @!P3 STG.E.U8 desc[UR18][R26.64+0xe8], R11 ;  /* 0x0000e80b1a00b986 */ /* 0x000fe2000c101112 */
[----:B------:R-:W-:-:S03]  /*e460*/  ISETP.LT.OR P3, PT, R35, 0xf1, !P0 ;  /* 0x000000f12300780c */ /* 0x000fc60004761670 */
[----:B------:R-:W-:Y:S01]  /*e470*/  @!P4 STG.E.U8 desc[UR18][R26.64+0xe9], R5 ;  /* 0x0000e9051a00c986 */ /* 0x000fe2000c101112 */
[C---:B------:R-:W-:Y:S02]  /*e480*/  ISETP.LT.OR P4, PT, R35.reuse, 0xf9, !P1 ;  /* 0x000000f92300780c */ /* 0x040fe40004f81670 */
[----:B------:R-:W-:Y:S01]  /*e490*/  ISETP.LT.OR P1, PT, R35, 0xfa, !P1 ;  /* 0x000000fa2300780c */ /* 0x000fe20004f21670 */
[----:B------:R-:W-:-:S05]  /*e4a0*/  FMUL R0, R220, UR20 ;  /* 0x00000014dc007c20 */ /* 0x000fca0008400000 */
[----:B0-----:R-:W-:-:S05]  /*e4b0*/  F2FP.SATFINITE.E4M3.F32.PACK_AB_MERGE_C R7, RZ, R0, RZ ;  /* 0x00000000ff07723e */ /* 0x001fca00048070ff */
[----:B------:R0:W-:Y:S01]  /*e4c0*/  @!P5 STG.E.U8 desc[UR18][R24.64+0xf0], R7 ;  /* 0x0000f0071800d986 */ /* 0x0001e2000c101112 */
[----:B------:R-:W-:-:S05]  /*e4d0*/  FMUL R3, R221, UR20 ;  /* 0x00000014dd037c20 */ /* 0x000fca0008400000 */
[----:B-1----:R-:W-:Y:S02]  /*e4e0*/  F2FP.SATFINITE.E4M3.F32.PACK_AB_MERGE_C R9, RZ, R3, RZ ;  /* 0x00000003ff09723e */ /* 0x002fe400048070ff */
[----:B------:R-:W-:-:S03]  /*e4f0*/  ISETP.LT.OR P5, PT, R35, 0xf2, !P0 ;  /* 0x000000f22300780c */ /* 0x000fc600047a1670 */
[----:B------:R1:W-:Y:S01]  /*e500*/  @!P6 STG.E.U8 desc[UR18][R24.64+0xf1], R9 ;  /* 0x0000f1091800e986 */ /* 0x0003e2000c101112 */
[C---:B------:R-:W-:Y:S02]  /*e510*/  ISETP.LT.OR P6, PT, R35.reuse, 0xf9, !P0 ;  /* 0x000000f92300780c */ /* 0x040fe400047c1670 */
[----:B------:R-:W-:Y:S01]  /*e520*/  ISETP.LT.OR P0, PT, R35, 0xfa, !P0 ;  /* 0x000000fa2300780c */ /* 0x000fe20004701670 */
[----:B------:R-:W-:-:S05]  /*e530*/  FMUL R0, R223, UR20 ;  /* 0x00000014df007c20 */ /* 0x000fca0008400000 */
[----:B------:R-:W-:-:S05]  /*e540*/  F2FP.SATFINITE.E4M3.F32.PACK_AB_MERGE_C R13, RZ, R0, RZ ;  /* 0x00000000ff0d723e */ /* 0x000fca00048070ff */
[----:B------:R0:W-:Y:S01]  /*e550*/  @!P3 STG.E.U8 desc[UR18][R26.64+0xf0], R13 ;  /* 0x0000f00d1a00b986 */ /* 0x0001e2000c101112 */
[----:B---3--:R-:W-:Y:S01]  /*e560*/  FMUL R0, R222, UR20 ;  /* 0x00000014de007c20 */ /* 0x008fe20008400000 */
[----:B--2---:R-:W-:Y:S01]  /*e570*/  FMUL R2, R224, UR20 ;  /* 0x00000014e0027c20 */ /* 0x004fe20008400000 */
[----:B----4-:R-:W-:-:S03]  /*e580*/  FMUL R3, R225, UR20 ;  /* 0x00000014e1037c20 */ /* 0x010fc60008400000 */
[----:B0-----:R-:W-:Y:S01]  /*e590*/  F2FP.SATFINITE.E4M3.F32.PACK_AB_MERGE_C R7, RZ, R0, RZ ;  /* 0x00000000ff07723e */ /* 0x001fe200048070ff */
[----:B------:R-:W-:Y:S01]  /*e5a0*/  FMUL R4, R226, UR20 ;  /* 0x00000014e2047c20 */ /* 0x000fe20008400000 */
[----:B------:R-:W-:Y:S01]  /*e5b0*/  FMUL R5, R227, UR20 ;  /* 0x00000014e3057c20 */ /* 0x000fe20008400000 */
[----:B-1----:R-:W-:Y:S02]  /*e5c0*/  F2FP.SATFINITE.E4M3.F32.PACK_AB_MERGE_C R9, RZ, R2, RZ ;  /* 0x00000002ff09723e */ /* 0x002fe400048070ff */
[----:B------:R-:W-:Y:S02]  /*e5d0*/  F2FP.SATFINITE.E4M3.F32.PACK_AB_MERGE_C R3, RZ, R3, RZ ;  /* 0x00000003ff03723e */ /* 0x000fe400048070ff */
[----:B------:R-:W-:Y:S02]  /*e5e0*/  F2FP.SATFINITE.E4M3.F32.PACK_AB_MERGE_C R11, RZ, R4, RZ ;  /* 0x00000004ff0b723e */ /* 0x000fe400048070ff */
[----:B------:R-:W-:Y:S01]  /*e5f0*/  F2FP.SATFINITE.E4M3.F32.PACK_AB_MERGE_C R5, RZ, R5, RZ ;  /* 0x00000005ff05723e */ /* 0x000fe200048070ff */
[----:B------:R0:W-:Y:S04]  /*e600*/  @!P5 STG.E.U8 desc[UR18][R26.64+0xf1], R7 ;  /* 0x0000f1071a00d986 */ /* 0x0001e8000c101112 */
[----:B------:R0:W-:Y:S04]  /*e610*/  @!P4 STG.E.U8 desc[UR18][R24.64+0xf8], R9 ;  /* 0x0000f8091800c986 */ /* 0x0001e8000c101112 */
[----:B------:R0:W-:Y:S04]  /*e620*/  @!P1 STG.E.U8 desc[UR18][R24.64+0xf9], R3 ;  /* 0x0000f90318009986 */ /* 0x0001e8000c101112 */
[----:B------:R0:W-:Y:S04]  /*e630*/  @!P6 STG.E.U8 desc[UR18][R26.64+0xf8], R11 ;  /* 0x0000f80b1a00e986 */ /* 0x0001e8000c101112 */
[----:B------:R0:W-:Y:S02]  /*e640*/  @!P0 STG.E.U8 desc[UR18][R26.64+0xf9], R5 ;  /* 0x0000f9051a008986 */ /* 0x0001e4000c101112 */
.L_x_296:
[----:B------:R-:W-:Y:S05]  /*e650*/  BSYNC B0 ;  /* 0x0000000000007941 */ /* 0x000fea0003800000 */
.L_x_38:
[----:B0-----:R-:W2:Y:S04]  /*e660*/  LDL.LU R3, [R1+0x80] ;  /* 0x0000800001037983 */ /* 0x001ea80000300800 */
[----:B-----5:R-:W2:Y:S01]  /*e670*/  LDL.LU R2, [R1+0x84] ;  /* 0x0000840001027983 */ /* 0x020ea20000300800 */
[----:B------:R-:W-:Y:S01]  /*e680*/  ULDC UR6, c[0x0][0xc] ;  /* 0x0000030000067ab9 */ /* 0x000fe20000000800 */
[----:B------:R-:W-:Y:S01]  /*e690*/  ULDC UR7, c[0x0][0x10] ;  /* 0x0000040000077ab9 */ /* 0x000fe20000000800 */
[----:B------:R-:W2:Y:S01]  /*e6a0*/  LDC R5, c[0x0][0x14] ;  /* 0x00000500ff057b82 */ /* 0x000ea20000000800 */
[----:B------:R-:W-:Y:S01]  /*e6b0*/  UIMAD.WIDE.U32 UR6, UR6, UR7, URZ ;  /* 0x00000007060672a5 */ /* 0x000fe2000f8e003f */
[----:B------:R-:W-:Y:S01]  /*e6c0*/  PRMT R0, RZ, 0x7610, R0 ;  /* 0x00007610ff007816 */ /* 0x000fe20000000000 */
[----:B------:R-:W-:-:S04]  /*e6d0*/  UMOV UR23, 0xffffffff ;  /* 0xffffffff00177882 */ /* 0x000fc80000000000 */
[----:B--2---:R-:W-:-:S04]  /*e6e0*/  IMAD.WIDE.U32 R2, R5, UR6, R2 ;  /* 0x0000000605027c25 */ /* 0x004fc8000f8e0002 */
[----:B------:R-:W-:Y:S01]  /*e6f0*/  IMAD R5, R5, UR7, RZ ;  /* 0x0000000705057c24 */ /* 0x000fe2000f8e02ff */
[----:B------:R-:W-:Y:S01]  /*e700*/  ULDC.64 UR6, c[0x0][0x650] ;  /* 0x0001940000067ab9 */ /* 0x000fe20000000a00 */
[----:B------:R-:W-:Y:S01]  /*e710*/  IMAD.MOV.U32 R19, RZ, RZ, R2 ;  /* 0x000000ffff137224 */ /* 0x000fe200078e0002 */
[----:B------:R-:W-:Y:S01]  /*e720*/  ISETP.GE.U32.AND P0, PT, R2, UR6, PT ;  /* 0x0000000602007c0c */ /* 0x000fe2000bf06070 */
[----:B------:R-:W-:Y:S02]  /*e730*/  IMAD.IADD R22, R3, 0x1, R5 ;  /* 0x0000000103167824 */ /* 0x000fe400078e0205 */
[----:B------:R-:W-:-:S03]  /*e740*/  IMAD.MOV.U32 R2, RZ, RZ, -0x1 ;  /* 0xffffffffff027424 */ /* 0x000fc600078e00ff */
[----:B------:R0:W-:Y:S01]  /*e750*/  STL [R1+0x80], R22 ;  /* 0x0000801601007387 */ /* 0x0001e20000100800 */
[----:B------:R-:W-:-:S03]  /*e760*/  ISETP.GE.U32.AND.EX P0, PT, R22, UR7, PT, P0 ;  /* 0x0000000716007c0c */ /* 0x000fc6000bf06100 */
[----:B------:R0:W-:Y:S04]  /*e770*/  STL [R1+0x84], R19 ;  /* 0x0000841301007387 */ /* 0x0001e80000100800 */
[----:B------:R0:W-:Y:S06]  /*e780*/  STL [R1+0x88], R2 ;  /* 0x0000880201007387 */ /* 0x0001ec0000100800 */
[----:B------:R-:W-:Y:S05]  /*e790*/  @P0 BRA `(.L_x_297) ;  /* 0x00000004006c0947 */ /* 0x000fea0003800000 */
[----:B------:R-:W2:Y:S01]  /*e7a0*/  S2R R14, SR_CTAID.X ;  /* 0x00000000000e7919 */ /* 0x000ea20000002500 */
[----:B------:R-:W5:Y:S01]  /*e7b0*/  LDC.64 R8, c[0x0][0x628] ;  /* 0x00018a00ff087b82 */ /* 0x000f620000000a00 */
[----:B------:R-:W-:Y:S01]  /*e7c0*/  ULDC UR6, c[0x0][0x150] ;  /* 0x0000540000067ab9 */ /* 0x000fe20000000800 */
[----:B------:R-:W-:Y:S01]  /*e7d0*/  IMAD.MOV.U32 R6, RZ, RZ, R19 ;  /* 0x000000ffff067224 */ /* 0x000fe200078e0013 */
[----:B------:R-:W0:Y:S01]  /*e7e0*/  S2R R16, SR_CTAID.Y ;  /* 0x0000000000107919 */ /* 0x000e220000002600 */
[----:B------:R-:W-:-:S04]  /*e7f0*/  IMAD.MOV.U32 R7, RZ, RZ, R22 ;  /* 0x000000ffff077224 */ /* 0x000fc800078e0016 */
[----:B------:R-:W0:Y:S08]  /*e800*/  LDC R17, c[0x0][0x144] ;  /* 0x00005100ff117b82 */ /* 0x000e300000000800 */
[----:B------:R-:W0:Y:S08]  /*e810*/  LDC R10, c[0x0][0x630] ;  /* 0x00018c00ff0a7b82 */ /* 0x000e300000000800 */
[----:B------:R-:W0:Y:S01]  /*e820*/  LDC.64 R12, c[0x0][0x620] ;  /* 0x00018800ff0c7b82 */ /* 0x000e220000000a00 */
[----:B-----5:R-:W-:-:S04]  /*e830*/  ISETP.NE.U32.AND P0, PT, R8, RZ, PT ;  /* 0x000000ff0800720c */ /* 0x020fc80003f05070 */
[----:B------:R-:W-:Y:S02]  /*e840*/  ISETP.NE.AND.EX P0, PT, R9, RZ, PT, P0 ;  /* 0x000000ff0900720c */ /* 0x000fe40003f05300 */
[----:B--2---:R-:W-:-:S05]  /*e850*/  I2FP.F32.U32 R0, R14 ;  /* 0x0000000e00007245 */ /* 0x004fca0000201000 */
[----:B------:R-:W-:-:S04]  /*e860*/  FMUL R0, R0, UR6 ;  /* 0x0000000600007c20 */ /* 0x000fc80008400000 */
[----:B------:R2:W0:Y:S02]  /*e870*/  F2I.U32.TRUNC.NTZ R15, R0 ;  /* 0x00000000000f7305 */ /* 0x000424000020f000 */
[----:B------:R-:W-:Y:S05]  /*e880*/  @!P0 BRA `(.L_x_298) ;  /* 0x0000000000288947 */ /* 0x000fea0003800000 */
[----:B--2---:R-:W2:Y:S02]  /*e890*/  LDC R0, c[0x0][0x634] ;  /* 0x00018d00ff007b82 */ /* 0x004ea40000000800 */
[----:B--2---:R-:W-:-:S05]  /*e8a0*/  IADD3 R7, P0, R19, R0, RZ ;  /* 0x0000000013077210 */ /* 0x004fca0007f1e0ff */
[----:B------:R-:W-:-:S04]  /*e8b0*/  IMAD.X R11, RZ, RZ, R22, P0 ;  /* 0x000000ffff0b7224 */ /* 0x000fc800000e0616 */
[----:B0-----:R-:W-:-:S04]  /*e8c0*/  IMAD.WIDE.U32 R2, R11, R8, RZ ;  /* 0x000000080b027225 */ /* 0x001fc800078e00ff */
[----:B------:R-:W-:-:S04]  /*e8d0*/  IMAD.WIDE.U32 R4, P0, R7, R9, R2 ;  /* 0x0000000907047225 */ /* 0x000fc80007800002 */
[----:B------:R-:W-:-:S04]  /*e8e0*/  IMAD.WIDE.U32 R2, R7, R8, RZ ;  /* 0x0000000807027225 */ /* 0x000fc800078e00ff */
[----:B------:R-:W-:Y:S01]  /*e8f0*/  IMAD.X R7, RZ, RZ, RZ, P0 ;  /* 0x000000ffff077224 */ /* 0x000fe200000e06ff */
[----:B------:R-:W-:Y:S01]  /*e900*/  IADD3 RZ, P0, R3, R4, RZ ;  /* 0x0000000403ff7210 */ /* 0x000fe20007f1e0ff */
[----:B------:R-:W-:-:S04]  /*e910*/  IMAD.MOV.U32 R6, RZ, RZ, R5 ;  /* 0x000000ffff067224 */ /* 0x000fc800078e0005 */
[----:B------:R-:W-:-:S08]  /*e920*/  IMAD.WIDE.U32.X R6, R11, R9, R6, P0 ;  /* 0x000000090b067225 */ /* 0x000fd000000e0406 */
.L_x_298:
[-CC-:B0-----:R-:W-:Y:S01]  /*e930*/  SHF.R.U64 R24, R6, R10.reuse, R7.reuse ;  /* 0x0000000a06187219 */ /* 0x181fe20000001207 */
[----:B------:R-:W0:Y:S01]  /*e940*/  LDC.64 R20, c[0x0][0x640] ;  /* 0x00019000ff147b82 */ /* 0x000e220000000a00 */
[----:B--2---:R-:W-:Y:S01]  /*e950*/  SHF.R.U32.HI R0, RZ, R10, R7 ;  /* 0x0000000aff007219 */ /* 0x004fe20000011607 */
[----:B------:R-:W-:Y:S01]  /*e960*/  IMAD.MOV.U32 R2, RZ, RZ, R19 ;  /* 0x000000ffff027224 */ /* 0x000fe200078e0013 */
[----:B------:R-:W-:Y:S01]  /*e970*/  IADD3 R5, P0, RZ, -R24, RZ ;  /* 0x80000018ff057210 */ /* 0x000fe20007f1e0ff */
[----:B------:R-:W-:Y:S01]  /*e980*/  IMAD.MOV R15, RZ, RZ, -R15 ;  /* 0x000000ffff0f7224 */ /* 0x000fe200078e0a0f */
[----:B------:R-:W-:Y:S01]  /*e990*/  ULDC UR6, c[0x0][0x154] ;  /* 0x0000550000067ab9 */ /* 0x000fe20000000800 */
[----:B------:R-:W-:Y:S02]  /*e9a0*/  IMAD.MOV.U32 R7, RZ, RZ, 0x1 ;  /* 0x00000001ff077424 */ /* 0x000fe400078e00ff */
[----:B------:R-:W2:Y:S01]  /*e9b0*/  LDC R4, c[0x0][0x618] ;  /* 0x00018600ff047b82 */ /* 0x000ea20000000800 */
[----:B------:R-:W-:-:S02]  /*e9c0*/  IMAD.X R3, RZ, RZ, ~R0, P0 ;  /* 0x000000ffff037224 */ /* 0x000fc400000e0e00 */
[----:B------:R-:W-:Y:S02]  /*e9d0*/  IMAD R15, R17, R15, R14 ;  /* 0x0000000f110f7224 */ /* 0x000fe400078e020e */
[-C--:B------:R-:W-:Y:S02]  /*e9e0*/  IMAD R0, R3, R12.reuse, RZ ;  /* 0x0000000c03007224 */ /* 0x080fe400078e02ff */
[----:B------:R-:W-:Y:S01]  /*e9f0*/  IMAD.MOV.U32 R3, RZ, RZ, R22 ;  /* 0x000000ffff037224 */ /* 0x000fe200078e0016 */
[----:B------:R-:W5:Y:S01]  /*ea00*/  LDC R6, c[0x0][0x608] ;  /* 0x00018200ff067b82 */ /* 0x000f620000000800 */
[----:B------:R-:W-:-:S04]  /*ea10*/  IMAD.WIDE.U32 R2, R5, R12, R2 ;  /* 0x0000000c05027225 */ /* 0x000fc800078e0002 */
[----:B------:R-:W-:-:S03]  /*ea20*/  IMAD R5, R5, R13, R0 ;  /* 0x0000000d05057224 */ /* 0x000fc600078e0200 */
[----:B------:R-:W1:Y:S01]  /*ea30*/  LDC R18, c[0x0][0x658] ;  /* 0x00019600ff127b82 */ /* 0x000e620000000800 */
[----:B------:R-:W-:Y:S01]  /*ea40*/  I2FP.F32.U32 R0, R16 ;  /* 0x0000001000007245 */ /* 0x000fe20000201000 */
[----:B------:R-:W-:Y:S01]  /*ea50*/  IMAD.IADD R3, R3, 0x1, R5 ;  /* 0x0000000103037824 */ /* 0x000fe200078e0205 */
[----:B0-----:R-:W-:Y:S01]  /*ea60*/  ISETP.NE.U32.AND P0, PT, R20, RZ, PT ;  /* 0x000000ff1400720c */ /* 0x001fe20003f05070 */
[----:B------:R-:W-:Y:S02]  /*ea70*/  IMAD.MOV.U32 R5, RZ, RZ, -0x1 ;  /* 0xffffffffff057424 */ /* 0x000fe400078e00ff */
[----:B------:R-:W-:Y:S02]  /*ea80*/  FMUL R0, R0, UR6 ;  /* 0x0000000600007c20 */ /* 0x000fe40008400000 */
[----:B------:R-:W0:Y:S01]  /*ea90*/  LDC R13, c[0x0][0x148] ;  /* 0x00005200ff0d7b82 */ /* 0x000e220000000800 */
[----:B--2---:R-:W-:Y:S01]  /*eaa0*/  SHF.R.U64 R10, R2, R4, R3 ;  /* 0x00000004020a7219 */ /* 0x004fe20000001203 */
[----:B------:R2:W0:Y:S01]  /*eab0*/  F2I.U32.TRUNC.NTZ R12, R0 ;  /* 0x00000000000c7305 */ /* 0x000422000020f000 */
[----:B------:R-:W-:-:S02]  /*eac0*/  ISETP.NE.AND.EX P0, PT, R21, RZ, PT, P0 ;  /* 0x000000ff1500720c */ /* 0x000fc40003f05300 */
[----:B------:R-:W-:-:S03]  /*ead0*/  SHF.R.U32.HI R3, RZ, R4, R3 ;  /* 0x00000004ff037219 */ /* 0x000fc60000011603 */
[----:B------:R-:W0:Y:S01]  /*eae0*/  LDC R14, c[0x0][0x600] ;  /* 0x00018000ff0e7b82 */ /* 0x000e220000000800 */
[-CC-:B-----5:R-:W-:Y:S02]  /*eaf0*/  SHF.R.U64 R8, R10, R6.reuse, R3.reuse ;  /* 0x000000060a087219 */ /* 0x1a0fe40000001203 */
[----:B------:R-:W-:-:S05]  /*eb00*/  SHF.R.U32.HI R3, RZ, R6, R3 ;  /* 0x00000006ff037219 */ /* 0x000fca0000011603 */
[----:B------:R-:W0:Y:S01]  /*eb10*/  LDC R19, c[0x0][0x648] ;  /* 0x00019200ff137b82 */ /* 0x000e220000000800 */
[-CC-:B-1----:R-:W-:Y:S02]  /*eb20*/  SHF.R.U64 R11, R8, R18.reuse, R3.reuse ;  /* 0x00000012080b7219 */ /* 0x182fe40000001203 */
[-C--:B------:R-:W-:Y:S02]  /*eb30*/  SHF.L.U32 R5, R5, R18.reuse, RZ ;  /* 0x0000001205057219 */ /* 0x080fe400000006ff */
[-C--:B------:R-:W-:Y:S01]  /*eb40*/  SHF.R.U32.HI R3, RZ, R18.reuse, R3 ;  /* 0x00000012ff037219 */ /* 0x080fe20000011603 */
[----:B------:R-:W-:Y:S01]  /*eb50*/  IMAD.MOV.U32 R2, RZ, RZ, R11 ;  /* 0x000000ffff027224 */ /* 0x000fe200078e000b */
[----:B------:R-:W-:Y:S01]  /*eb60*/  SHF.L.U32 R34, R7, R18, RZ ;  /* 0x0000001207227219 */ /* 0x000fe200000006ff */
[----:B------:R-:W1:Y:S01]  /*eb70*/  LDC R22, c[0x0][0x638] ;  /* 0x00018e00ff167b82 */ /* 0x000e620000000800 */
[----:B------:R-:W-:-:S07]  /*eb80*/  LOP3.LUT R17, RZ, R5, RZ, 0x33, !PT ;  /* 0x00000005ff117212 */ /* 0x000fce00078e33ff */
[----:B------:R-:W0:Y:S01]  /*eb90*/  LDC R23, c[0x0][0x610] ;  /* 0x00018400ff177b82 */ /* 0x000e220000000800 */
[----:B--2---:R-:W-:Y:S05]  /*eba0*/  @!P0 BRA `(.L_x_299) ;  /* 0x0000000000288947 */ /* 0x004fea0003800000 */
[----:B------:R-:W2:Y:S02]  /*ebb0*/  LDC R0, c[0x0][0x64c] ;  /* 0x00019300ff007b82 */ /* 0x000ea40000000800 */
[----:B--2---:R-:W-:-:S05]  /*ebc0*/  IADD3 R7, P0, R11, R0, RZ ;  /* 0x000000000b077210 */ /* 0x004fca0007f1e0ff */
        /* <DEDUP_REMOVED lines=8> */
.L_x_299:
[----:B0-----:R-:W-:Y:S01]  /*ec50*/  SHF.R.U64 R0, R2, R19, R3 ;  /* 0x0000001302007219 */ /* 0x001fe20000001203 */
[----:B------:R-:W-:Y:S01]  /*ec60*/  VIADD R3, R14, 0xffffffff ;  /* 0xffffffff0e037836 */ /* 0x000fe20000000000 */
[----:B------:R-:W-:Y:S01]  /*ec70*/  LOP3.LUT R5, R8, R17, RZ, 0xc0, !PT ;  /* 0x0000001108057212 */ /* 0x000fe200078ec0ff */
[----:B------:R-:W-:Y:S01]  /*ec80*/  IMAD.MOV R12, RZ, RZ, -R12 ;  /* 0x000000ffff0c7224 */ /* 0x000fe200078e0a0c */
[----:B------:R-:W-:Y:S01]  /*ec90*/  R2UR UR23, R24 ;  /* 0x00000000181772ca */ /* 0x000fe200000e0000 */
[----:B------:R-:W-:Y:S01]  /*eca0*/  IMAD.MOV R2, RZ, RZ, -R0 ;  /* 0x000000ffff027224 */ /* 0x000fe200078e0a00 */
[----:B------:R-:W-:Y:S01]  /*ecb0*/  LOP3.LUT R3, R10, R3, RZ, 0xc0, !PT ;  /* 0x000000030a037212 */ /* 0x000fe200078ec0ff */
[----:B------:R-:W-:Y:S02]  /*ecc0*/  IMAD R34, R34, R0, R5 ;  /* 0x0000000022227224 */ /* 0x000fe400078e0205 */
[----:B------:R-:W-:Y:S02]  /*ecd0*/  @P2 IMAD R15, R13, R12, R16 ;  /* 0x0000000c0d0f2224 */ /* 0x000fe400078e0210 */
[----:B-1----:R-:W-:-:S02]  /*ece0*/  IMAD R0, R2, R22, R11 ;  /* 0x0000001602007224 */ /* 0x002fc400078e020b */
[----:B------:R-:W-:Y:S02]  /*ecf0*/  IMAD R34, R34, R23, R15 ;  /* 0x0000001722227224 */ /* 0x000fe400078e020f */
[----:B------:R-:W-:Y:S02]  /*ed00*/  IMAD R3, R0, R14, R3 ;  /* 0x0000000e00037224 */ /* 0x000fe400078e0203 */
[----:B------:R-:W-:-:S03]  /*ed10*/  IMAD.MOV.U32 R0, RZ, RZ, 0x1 ;  /* 0x00000001ff007424 */ /* 0x000fc600078e00ff */
[----:B------:R-:W-:Y:S02]  /*ed20*/  SEL R2, R3, R34, !P2 ;  /* 0x0000002203027207 */ /* 0x000fe40005000000 */
[----:B------:R-:W-:-:S03]  /*ed30*/  SEL R34, R34, R3, !P2 ;  /* 0x0000000322227207 */ /* 0x000fc60005000000 */
[----:B------:R2:W-:Y:S04]  /*ed40*/  STL [R1+0x88], R2 ;  /* 0x0000880201007387 */ /* 0x0005e80000100800 */
.L_x_297:
[----:B------:R0:W-:Y:S01]  /*ed50*/  STL [R1+0x8c], R34 ;  /* 0x00008c2201007387 */ /* 0x0001e20000100800 */
[----:B------:R-:W-:-:S13]  /*ed60*/  LOP3.LUT P0, RZ, R0, 0xff, RZ, 0xc0, !PT ;  /* 0x000000ff00ff7812 */ /* 0x000fda000780c0ff */
[----:B0-----:R-:W-:Y:S05]  /*ed70*/  @P0 BRA `(.L_x_300) ;  /* 0xffffff2400d80947 */ /* 0x001fea000383ffff */
[----:B------:R-:W-:Y:S05]  /*ed80*/  EXIT ;  /* 0x000000000000794d */ /* 0x000fea0003800000 */
.L_x_8:
[----:B------:R-:W2:Y:S01]  /*ed90*/  LDL R22, [R1+0x84] ;  /* 0x0000840001167983 */ /* 0x000ea20000100800 */
[----:B------:R-:W-:-:S03]  /*eda0*/  ULDC.64 UR4, c[0x0][0x650] ;  /* 0x0001940000047ab9 */ /* 0x000fc60000000a00 */
[----:B0-----:R-:W3:Y:S01]  /*edb0*/  LDL R23, [R1+0x80] ;  /* 0x0000800001177983 */ /* 0x001ee20000100800 */
[----:B------:R-:W-:Y:S01]  /*edc0*/  PRMT R4, RZ, 0x7610, R4 ;  /* 0x00007610ff047816 */ /* 0x000fe20000000004 */
[----:B------:R-:W-:Y:S02]  /*edd0*/  IMAD.MOV.U32 R5, RZ, RZ, -0x1 ;  /* 0xffffffffff057424 */ /* 0x000fe400078e00ff */
[----:B------:R-:W-:Y:S02]  /*ede0*/  IMAD.MOV.U32 R7, RZ, RZ, -0x1 ;  /* 0xffffffffff077424 */ /* 0x000fe400078e00ff */
[----:B------:R-:W-:Y:S01]  /*edf0*/  IMAD.MOV.U32 R6, RZ, RZ, -0x1 ;  /* 0xffffffffff067424 */ /* 0x000fe200078e00ff */
[----:B--2---:R-:W-:-:S04]  /*ee00*/  ISETP.GE.U32.AND P0, PT, R22, UR4, PT ;  /* 0x0000000416007c0c */ /* 0x004fc8000bf06070 */
[----:B---3--:R-:W-:-:S13]  /*ee10*/  ISETP.GE.U32.AND.EX P0, PT, R23, UR5, PT, P0 ;  /* 0x0000000517007c0c */ /* 0x008fda000bf06100 */
[----:B------:R-:W-:Y:S05]  /*ee20*/  @P0 BRA `(.L_x_301) ;  /* 0x00000004002c0947 */ /* 0x000fea0003800000 */
[----:B------:R-:W0:Y:S01]  /*ee30*/  LDC.64 R14, c[0x0][0x628] ;  /* 0x00018a00ff0e7b82 */ /* 0x000e220000000a00 */
[----:B------:R-:W-:Y:S02]  /*ee40*/  IMAD.MOV.U32 R8, RZ, RZ, R22 ;  /* 0x000000ffff087224 */ /* 0x000fe400078e0016 */
[----:B------:R-:W-:-:S05]  /*ee50*/  IMAD.MOV.U32 R9, RZ, RZ, R23 ;  /* 0x000000ffff097224 */ /* 0x000fca00078e0017 */
[----:B------:R-:W1:Y:S08]  /*ee60*/  LDC R10, c[0x0][0x630] ;  /* 0x00018c00ff0a7b82 */ /* 0x000e700000000800 */
[----:B------:R-:W2:Y:S01]  /*ee70*/  LDC.64 R16, c[0x0][0x620] ;  /* 0x00018800ff107b82 */ /* 0x000ea20000000a00 */
[----:B0-----:R-:W-:-:S04]  /*ee80*/  ISETP.NE.U32.AND P0, PT, R14, RZ, PT ;  /* 0x000000ff0e00720c */ /* 0x001fc80003f05070 */
[----:B------:R-:W-:-:S13]  /*ee90*/  ISETP.NE.AND.EX P0, PT, R15, RZ, PT, P0 ;  /* 0x000000ff0f00720c */ /* 0x000fda0003f05300 */
[----:B-12---:R-:W-:Y:S05]  /*eea0*/  @!P0 BRA `(.L_x_302) ;  /* 0x0000000000288947 */ /* 0x006fea0003800000 */
[----:B------:R-:W0:Y:S02]  /*eeb0*/  LDC R4, c[0x0][0x634] ;  /* 0x00018d00ff047b82 */ /* 0x000e240000000800 */
[----:B0-----:R-:W-:-:S05]  /*eec0*/  IADD3 R9, P0, R22, R4, RZ ;  /* 0x0000000416097210 */ /* 0x001fca0007f1e0ff */
        /* <DEDUP_REMOVED lines=8> */
.L_x_302:
[----:B------:R-:W0:Y:S01]  /*ef50*/  LDC.64 R20, c[0x0][0x640] ;  /* 0x00019000ff147b82 */ /* 0x000e220000000a00 */
[-CC-:B------:R-:W-:Y:S02]  /*ef60*/  SHF.R.U64 R14, R8, R10.reuse, R9.reuse ;  /* 0x0000000a080e7219 */ /* 0x180fe40000001209 */
[----:B------:R-:W-:Y:S02]  /*ef70*/  SHF.R.U32.HI R4, RZ, R10, R9 ;  /* 0x0000000aff047219 */ /* 0x000fe40000011609 */
[----:B------:R-:W-:-:S03]  /*ef80*/  IADD3 R7, P0, RZ, -R14, RZ ;  /* 0x8000000eff077210 */ /* 0x000fc60007f1e0ff */
[----:B------:R-:W1:Y:S02]  /*ef90*/  LDC R8, c[0x0][0x618] ;  /* 0x00018600ff087b82 */ /* 0x000e640000000800 */
[----:B------:R-:W-:Y:S02]  /*efa0*/  IMAD.X R5, RZ, RZ, ~R4, P0 ;  /* 0x000000ffff057224 */ /* 0x000fe400000e0e04 */
[----:B------:R-:W-:Y:S02]  /*efb0*/  IMAD.MOV.U32 R4, RZ, RZ, R22 ;  /* 0x000000ffff047224 */ /* 0x000fe400078e0016 */
[-C--:B------:R-:W-:Y:S02]  /*efc0*/  IMAD R6, R5, R16.reuse, RZ ;  /* 0x0000001005067224 */ /* 0x080fe400078e02ff */
[----:B------:R-:W2:Y:S01]  /*efd0*/  LDC R18, c[0x0][0x608] ;  /* 0x00018200ff127b82 */ /* 0x000ea20000000800 */
[----:B------:R-:W-:Y:S02]  /*efe0*/  IMAD.MOV.U32 R5, RZ, RZ, R23 ;  /* 0x000000ffff057224 */ /* 0x000fe400078e0017 */
[----:B------:R-:W-:-:S05]  /*eff0*/  IMAD.WIDE.U32 R4, R7, R16, R4 ;  /* 0x0000001007047225 */ /* 0x000fca00078e0004 */
[----:B------:R-:W3:Y:S01]  /*f000*/  LDC R19, c[0x0][0x658] ;  /* 0x00019600ff137b82 */ /* 0x000ee20000000800 */
[----:B------:R-:W-:Y:S01]  /*f010*/  IMAD R7, R7, R17, R6 ;  /* 0x0000001107077224 */ /* 0x000fe200078e0206 */
[----:B0-----:R-:W-:Y:S01]  /*f020*/  ISETP.NE.U32.AND P0, PT, R20, RZ, PT ;  /* 0x000000ff1400720c */ /* 0x001fe20003f05070 */
[----:B------:R-:W-:Y:S02]  /*f030*/  IMAD.MOV.U32 R6, RZ, RZ, -0x1 ;  /* 0xffffffffff067424 */ /* 0x000fe400078e00ff */
[----:B------:R-:W-:Y:S01]  /*f040*/  IMAD.IADD R5, R5, 0x1, R7 ;  /* 0x0000000105057824 */ /* 0x000fe200078e0207 */
[----:B------:R-:W-:Y:S02]  /*f050*/  ISETP.NE.AND.EX P0, PT, R21, RZ, PT, P0 ;  /* 0x000000ff1500720c */ /* 0x000fe40003f05300 */
[----:B------:R-:W0:Y:S02]  /*f060*/  LDC R17, c[0x0][0x600] ;  /* 0x00018000ff117b82 */ /* 0x000e240000000800 */
[----:B-1----:R-:W-:-:S02]  /*f070*/  SHF.R.U64 R10, R4, R8, R5 ;  /* 0x00000008040a7219 */ /* 0x002fc40000001205 */
[----:B------:R-:W-:-:S04]  /*f080*/  SHF.R.U32.HI R5, RZ, R8, R5 ;  /* 0x00000008ff057219 */ /* 0x000fc80000011605 */
[----:B------:R-:W1:Y:S01]  /*f090*/  LDC R22, c[0x0][0x648] ;  /* 0x00019200ff167b82 */ /* 0x000e620000000800 */
[-CC-:B--2---:R-:W-:Y:S02]  /*f0a0*/  SHF.R.U64 R15, R10, R18.reuse, R5.reuse ;  /* 0x000000120a0f7219 */ /* 0x184fe40000001205 */
[----:B------:R-:W-:Y:S01]  /*f0b0*/  SHF.R.U32.HI R4, RZ, R18, R5 ;  /* 0x00000012ff047219 */ /* 0x000fe20000011605 */
[----:B------:R-:W-:-:S04]  /*f0c0*/  IMAD.MOV.U32 R18, RZ, RZ, 0x1 ;  /* 0x00000001ff127424 */ /* 0x000fc800078e00ff */
[----:B------:R-:W2:Y:S01]  /*f0d0*/  LDC R23, c[0x0][0x638] ;  /* 0x00018e00ff177b82 */ /* 0x000ea20000000800 */
[-CC-:B---3--:R-:W-:Y:S02]  /*f0e0*/  SHF.R.U64 R16, R15, R19.reuse, R4.reuse ;  /* 0x000000130f107219 */ /* 0x188fe40000001204 */
[-C--:B------:R-:W-:Y:S02]  /*f0f0*/  SHF.L.U32 R6, R6, R19.reuse, RZ ;  /* 0x0000001306067219 */ /* 0x080fe400000006ff */
[----:B------:R-:W-:Y:S01]  /*f100*/  SHF.R.U32.HI R5, RZ, R19, R4 ;  /* 0x00000013ff057219 */ /* 0x000fe20000011604 */
[----:B------:R-:W-:Y:S01]  /*f110*/  IMAD.MOV.U32 R4, RZ, RZ, R16 ;  /* 0x000000ffff047224 */ /* 0x000fe200078e0010 */
[----:B------:R-:W-:Y:S01]  /*f120*/  LOP3.LUT R24, RZ, R6, RZ, 0x33, !PT ;  /* 0x00000006ff187212 */ /* 0x000fe200078e33ff */
[----:B------:R-:W3:Y:S01]  /*f130*/  LDC R25, c[0x0][0x610] ;  /* 0x00018400ff197b82 */ /* 0x000ee20000000800 */
[----:B------:R-:W-:Y:S05]  /*f140*/  @!P0 BRA `(.L_x_303) ;  /* 0x0000000000288947 */ /* 0x000fea0003800000 */
        /* <DEDUP_REMOVED lines=10> */
.L_x_303:
[----:B-1----:R-:W-:Y:S01]  /*f1f0*/  SHF.R.U64 R4, R4, R22, R5 ;  /* 0x0000001604047219 */ /* 0x002fe20000001205 */
[----:B0-----:R-:W-:Y:S01]  /*f200*/  VIADD R7, R17, 0xffffffff ;  /* 0xffffffff11077836 */ /* 0x001fe20000000000 */
[----:B------:R-:W-:Y:S01]  /*f210*/  SHF.L.U32 R18, R18, R19, RZ ;  /* 0x0000001312127219 */ /* 0x000fe200000006ff */
[----:B------:R-:W-:Y:S01]  /*f220*/  @P2 IMAD R0, R11, R12, R2 ;  /* 0x0000000c0b002224 */ /* 0x000fe200078e0202 */
[----:B------:R-:W-:Y:S01]  /*f230*/  LOP3.LUT R3, R15, R24, RZ, 0xc0, !PT ;  /* 0x000000180f037212 */ /* 0x000fe200078ec0ff */
[----:B------:R-:W-:Y:S01]  /*f240*/  IMAD.MOV R5, RZ, RZ, -R4 ;  /* 0x000000ffff057224 */ /* 0x000fe200078e0a04 */
[----:B------:R-:W-:Y:S01]  /*f250*/  LOP3.LUT R7, R10, R7, RZ, 0xc0, !PT ;  /* 0x000000070a077212 */ /* 0x000fe200078ec0ff */
[----:B------:R-:W-:Y:S02]  /*f260*/  IMAD.MOV.U32 R6, RZ, RZ, R14 ;  /* 0x000000ffff067224 */ /* 0x000fe400078e000e */
[----:B------:R-:W-:Y:S02]  /*f270*/  IMAD R3, R18, R4, R3 ;  /* 0x0000000412037224 */ /* 0x000fe400078e0203 */
[----:B--2---:R-:W-:-:S02]  /*f280*/  IMAD R2, R5, R23, R16 ;  /* 0x0000001705027224 */ /* 0x004fc400078e0210 */
[----:B---3--:R-:W-:Y:S02]  /*f290*/  IMAD R0, R3, R25, R0 ;  /* 0x0000001903007224 */ /* 0x008fe400078e0200 */
[----:B------:R-:W-:Y:S02]  /*f2a0*/  IMAD R5, R2, R17, R7 ;  /* 0x0000001102057224 */ /* 0x000fe400078e0207 */
[----:B------:R-:W-:-:S03]  /*f2b0*/  IMAD.MOV.U32 R4, RZ, RZ, 0x1 ;  /* 0x00000001ff047424 */ /* 0x000fc600078e00ff */
[----:B------:R-:W-:Y:S02]  /*f2c0*/  SEL R7, R5, R0, !P2 ;  /* 0x0000000005077207 */ /* 0x000fe40005000000 */
[----:B------:R-:W-:-:S07]  /*f2d0*/  SEL R5, R0, R5, !P2 ;  /* 0x0000000500057207 */ /* 0x000fce0005000000 */
.L_x_301:
[----:B------:R-:W-:-:S08]  /*f2e0*/  NOP ;  /* 0x0000000000007918 */ /* 0x000fd00000000000 */
[----:B------:R-:W0:-:S00]  /*f2f0*/  USETMAXREG.DEALLOC.CTAPOOL 0x28 ;  /* 0x00000028000079c8 */ /* 0x000e0000080e0500 */
[----:B------:R-:W-:-:S13]  /*f300*/  ISETP.NE.AND P0, PT, RZ, UR8, PT ;  /* 0x00000008ff007c0c */ /* 0x000fda000bf05270 */
[----:B------:R-:W-:Y:S05]  /*f310*/  @P0 EXIT ;  /* 0x000000000000094d */ /* 0x000fea0003800000 */
[----:B0-----:R-:W-:Y:S01]  /*f320*/  LOP3.LUT P0, RZ, R4, 0xff, RZ, 0xc0, !PT ;  /* 0x000000ff04ff7812 */ /* 0x001fe2000780c0ff */
[----:B------:R-:W-:Y:S02]  /*f330*/  IMAD.MOV.U32 R0, RZ, RZ, 0x1 ;  /* 0x00000001ff007424 */ /* 0x000fe400078e00ff */
[----:B------:R-:W-:-:S10]  /*f340*/  IMAD.MOV.U32 R8, RZ, RZ, RZ ;  /* 0x000000ffff087224 */ /* 0x000fd400078e00ff */
[----:B------:R-:W-:Y:S05]  /*f350*/  @!P0 BRA `(.L_x_304) ;  /* 0x0000000c009c8947 */ /* 0x000fea0003800000 */
[----:B------:R-:W0:Y:S01]  /*f360*/  S2UR UR8, SR_CgaCtaId ;  /* 0x00000000000879c3 */ /* 0x000e220000008800 */
[----:B------:R-:W-:Y:S01]  /*f370*/  ULDC UR4, c[0x0][0x28c] ;  /* 0x0000a30000047ab9 */ /* 0x000fe20000000800 */
[----:B------:R-:W-:Y:S01]  /*f380*/  ULDC UR5, c[0x0][0x600] ;  /* 0x0001800000057ab9 */ /* 0x000fe20000000800 */
[----:B------:R-:W-:Y:S01]  /*f390*/  UIADD3 UR14, UR4, 0x1f, URZ ;  /* 0x0000001f040e7890 */ /* 0x000fe2000fffe03f */
[----:B------:R-:W-:Y:S01]  /*f3a0*/  BSSY B0, `(.L_x_304) ;  /* 0x00000e2000007945 */ /* 0x000fe20003800000 */
[----:B------:R-:W-:Y:S01]  /*f3b0*/  ULDC UR11, c[0x0][0x658] ;  /* 0x00019600000b7ab9 */ /* 0x000fe20000000800 */
[----:B------:R-:W-:Y:S01]  /*f3c0*/  UMOV UR12, 0xffffffff ;  /* 0xffffffff000c7882 */ /* 0x000fe20000000000 */
[----:B------:R-:W-:Y:S01]  /*f3d0*/  UMOV UR16, 0x1 ;  /* 0x0000000100107882 */ /* 0x000fe20000000000 */
[----:B------:R-:W-:Y:S01]  /*f3e0*/  USHF.R.S32.HI UR15, URZ, 0x1f, UR14 ;  /* 0x0000001f3f0f7899 */ /* 0x000fe2000801140e */
[----:B------:R-:W-:Y:S01]  /*f3f0*/  IMAD.MOV.U32 R9, RZ, RZ, 0x1 ;  /* 0x00000001ff097424 */ /* 0x000fe200078e00ff */
[----:B------:R-:W-:Y:S01]  /*f400*/  ULDC UR9, c[0x0][0xc] ;  /* 0x0000030000097ab9 */ /* 0x000fe20000000800 */
[----:B------:R-:W-:Y:S01]  /*f410*/  UIADD3 UR4, UR5, -0x1, URZ ;  /* 0xffffffff05047890 */ /* 0x000fe2000fffe03f */
[----:B------:R-:W-:Y:S01]  /*f420*/  IMAD.MOV.U32 R0, RZ, RZ, 0x1 ;  /* 0x00000001ff007424 */ /* 0x000fe200078e00ff */
[----:B------:R-:W-:Y:S01]  /*f430*/  USHF.L.U32 UR18, UR12, UR11, URZ ;  /* 0x0000000b0c127299 */ /* 0x000fe2000800063f */
[----:B------:R-:W-:Y:S01]  /*f440*/  IMAD.MOV.U32 R8, RZ, RZ, RZ ;  /* 0x000000ffff087224 */ /* 0x000fe200078e00ff */
[----:B------:R-:W-:Y:S01]  /*f450*/  USHF.L.U32 UR5, UR16, UR11, URZ ;  /* 0x0000000b10057299 */ /* 0x000fe2000800063f */
[----:B------:R-:W-:Y:S01]  /*f460*/  ULDC UR12, c[0x0][0x10] ;  /* 0x00000400000c7ab9 */ /* 0x000fe20000000800 */
[----:B------:R-:W-:Y:S01]  /*f470*/  ULEA.HI UR15, UR15, UR14, URZ, 0x5 ;  /* 0x0000000e0f0f7291 */ /* 0x000fe2000f8f283f */
[----:B------:R-:W-:Y:S01]  /*f480*/  UMOV UR22, 0x5 ;  /* 0x0000000500167882 */ /* 0x000fe20000000000 */
[----:B------:R-:W-:-:S02]  /*f490*/  ULOP3.LUT UR29, UR13, 0x2, URZ, 0xfc, !UPT ;  /* 0x000000020d1d7892 */ /* 0x000fc4000f8efc3f */
[----:B------:R-:W-:Y:S02]  /*f4a0*/  USHF.R.S32.HI UR19, URZ, 0x5, UR15 ;  /* 0x000000053f137899 */ /* 0x000fe4000801140f */
[----:B0-----:R-:W-:Y:S02]  /*f4b0*/  ULOP3.LUT UR10, UR8, 0x1, URZ, 0xc0, !UPT ;  /* 0x00000001080a7892 */ /* 0x001fe4000f8ec03f */
[----:B------:R-:W-:Y:S02]  /*f4c0*/  USHF.R.U32.HI UR30, URZ, 0x1, UR8 ;  /* 0x000000013f1e7899 */ /* 0x000fe40008011608 */
[----:B------:R-:W-:Y:S02]  /*f4d0*/  USHF.L.U32 UR6, UR8, 0x7, URZ ;  /* 0x0000000708067899 */ /* 0x000fe4000800063f */
[----:B------:R-:W-:Y:S02]  /*f4e0*/  USHF.L.U32 UR7, UR8, 0xc, URZ ;  /* 0x0000000c08077899 */ /* 0x000fe4000800063f */
[----:B------:R-:W-:-:S02]  /*f4f0*/  ULOP3.LUT UR8, UR8, 0xfffffffe, URZ, 0xc0, !UPT ;  /* 0xfffffffe08087892 */ /* 0x000fc4000f8ec03f */
[----:B------:R-:W-:Y:S02]  /*f500*/  UISETP.GT.U32.AND UP0, UPT, UR10, 0xffff, UPT ;  /* 0x0000ffff0a00788c */ /* 0x000fe4000bf04070 */
[----:B------:R-:W-:Y:S02]  /*f510*/  USHF.L.U32 UR20, UR16, UR8, URZ ;  /* 0x0000000810147299 */ /* 0x000fe4000800063f */
[----:B------:R-:W-:Y:S02]  /*f520*/  ULOP3.LUT UR11, UR8, 0x1, URZ, 0xfc, !UPT ;  /* 0x00000001080b7892 */ /* 0x000fe4000f8efc3f */
[----:B------:R-:W-:Y:S02]  /*f530*/  UIMAD.WIDE.U32 UR8, UR9, UR12, URZ ;  /* 0x0000000c090872a5 */ /* 0x000fe4000f8e003f */
[----:B------:R-:W-:Y:S01]  /*f540*/  USEL UR10, UR10, 0xffff, !UP0 ;  /* 0x0000ffff0a0a7887 */ /* 0x000fe2000c000000 */
[----:B------:R-:W-:Y:S01]  /*f550*/  ULDC UR12, c[0x0][0x14] ;  /* 0x00000500000c7ab9 */ /* 0x000fe20000000800 */
[----:B------:R-:W-:-:S02]  /*f560*/  USHF.L.U32 UR11, UR16, UR11, URZ ;  /* 0x0000000b100b7299 */ /* 0x000fc4000800063f */
[----:B------:R-:W-:Y:S02]  /*f570*/  UIMAD.WIDE.U32 UR24, UR8, UR12, URZ ;  /* 0x0000000c081872a5 */ /* 0x000fe4000f8e003f */
[----:B------:R-:W-:Y:S02]  /*f580*/  UIMAD UR21, UR9, UR12, URZ ;  /* 0x0000000c091572a4 */ /* 0x000fe4000f8e023f */
[----:B------:R-:W-:Y:S02]  /*f590*/  ULOP3.LUT UR10, UR10, 0xffff, URZ, 0xc0, !UPT ;  /* 0x0000ffff0a0a7892 */ /* 0x000fe4000f8ec03f */
[----:B------:R-:W-:Y:S02]  /*f5a0*/  ULOP3.LUT UR6, UR6, 0x80, URZ, 0xc0, !UPT ;  /* 0x0000008006067892 */ /* 0x000fe4000f8ec03f */
[----:B------:R-:W-:Y:S02]  /*f5b0*/  ULOP3.LUT UR7, UR7, 0x1000, URZ, 0xc0, !UPT ;  /* 0x0000100007077892 */ /* 0x000fe4000f8ec03f */
[----:B------:R-:W-:-:S02]  /*f5c0*/  ULOP3.LUT UR18, URZ, UR18, URZ, 0x33, !UPT ;  /* 0x000000123f127292 */ /* 0x000fc4000f8e333f */
[----:B------:R-:W-:Y:S02]  /*f5d0*/  ULOP3.LUT UR20, UR20, UR11, URZ, 0xfc, !UPT ;  /* 0x0000000b14147292 */ /* 0x000fe4000f8efc3f */
[----:B------:R-:W-:Y:S02]  /*f5e0*/  UIADD3 UR21, UR25, UR21, URZ ;  /* 0x0000001519157290 */ /* 0x000fe4000fffe03f */
[----:B------:R-:W-:Y:S02]  /*f5f0*/  USHF.L.U32 UR22, UR22, UR10, URZ ;  /* 0x0000000a16167299 */ /* 0x000fe4000800063f */
[----:B------:R-:W-:Y:S01]  /*f600*/  UIADD3 UR31, UR19, 0x1, URZ ;  /* 0x00000001131f7890 */ /* 0x000fe2000fffe03f */
[----:B------:R-:W-:-:S11]  /*f610*/  ULDC.64 UR32, c[0x0][0x198] ;  /* 0x0000660000207ab9 */ /* 0x000fd60000000a00 */
.L_x_315:
[----:B------:R-:W-:-:S03]  /*f620*/  UMOV UR8, 0xffffffff ;  /* 0xffffffff00087882 */ /* 0x000fc60000000000 */
[----:B------:R-:W-:Y:S05]  /*f630*/  BRA.DIV UR8, `(.L_x_305) ;  /* 0x0000001608d87947 */ /* 0x000fea000b800000 */
[----:B------:R-:W-:-:S13]  /*f640*/  ELECT P0, URZ, PT ;  /* 0x00000000003f782f */ /* 0x000fda0003800000 */
.L_x_340:
[----:B------:R-:W0:Y:S01]  /*f650*/  LDC R2, c[0x0][0x28c] ;  /* 0x0000a300ff027b82 */ /* 0x000e220000000800 */
[----:B------:R-:W-:Y:S01]  /*f660*/  BSSY B1, `(.L_x_306) ;  /* 0x000003d000017945 */ /* 0x000fe20003800000 */
[----:B0-----:R-:W-:-:S13]  /*f670*/  ISETP.LT.OR P0, PT, R2, 0x1, !P0 ;  /* 0x000000010200780c */ /* 0x001fda0004701670 */
[----:B------:R-:W-:Y:S05]  /*f680*/  @P0 BRA `(.L_x_307) ;  /* 0x0000000000e80947 */ /* 0x000fea0003800000 */
[----:B------:R-:W-:Y:S01]  /*f690*/  LEA R5, R5, UR30, 0x1 ;  /* 0x0000001e05057c11 */ /* 0x000fe2000f8e08ff */
[----:B------:R-:W-:Y:S01]  /*f6a0*/  IMAD.MOV.U32 R13, RZ, RZ, RZ ;  /* 0x000000ffff0d7224 */ /* 0x000fe200078e00ff */
[----:B------:R-:W-:Y:S01]  /*f6b0*/  LEA R7, R7, UR6, 0x8 ;  /* 0x0000000607077c11 */ /* 0x000fe2000f8e40ff */
[----:B------:R-:W-:Y:S02]  /*f6c0*/  IMAD.U32 R14, RZ, RZ, UR31 ;  /* 0x0000001fff0e7e24 */ /* 0x000fe4000f8e00ff */
[----:B------:R-:W-:Y:S02]  /*f6d0*/  IMAD.MOV.U32 R2, RZ, RZ, R0 ;  /* 0x000000ffff027224 */ /* 0x000fe400078e0000 */
[----:B------:R-:W-:Y:S02]  /*f6e0*/  IMAD.MOV.U32 R3, RZ, RZ, R8 ;  /* 0x000000ffff037224 */ /* 0x000fe400078e0008 */
[----:B------:R-:W-:-:S07]  /*f6f0*/  IMAD.SHL.U32 R10, R5, 0x40, RZ ;  /* 0x00000040050a7824 */ /* 0x000fce00078e00ff */
.L_x_310:
[----:B------:R-:W0:Y:S01]  /*f700*/  S2R R5, SR_CgaCtaId ;  /* 0x0000000000057919 */ /* 0x000e220000008800 */
[----:B------:R-:W-:Y:S01]  /*f710*/  MOV R4, 0x400 ;  /* 0x0000040000047802 */ /* 0x000fe20000000f00 */
[----:B------:R-:W1:Y:S03]  /*f720*/  S2R R15, SR_TID.X ;  /* 0x00000000000f7919 */ /* 0x000e660000002100 */
[----:B0-----:R-:W-:Y:S02]  /*f730*/  LEA R12, R5, R4, 0x18 ;  /* 0x00000004050c7211 */ /* 0x001fe400078ec0ff */
[----:B------:R-:W-:Y:S02]  /*f740*/  SHF.L.U32 R4, R2, 0x1f, RZ ;  /* 0x0000001f02047819 */ /* 0x000fe400000006ff */
[----:B-1----:R-:W-:Y:S01]  /*f750*/  LOP3.LUT P1, RZ, R15, 0x7f, RZ, 0xc0, !PT ;  /* 0x0000007f0fff7812 */ /* 0x002fe2000782c0ff */
[----:B------:R-:W-:-:S04]  /*f760*/  IMAD R11, R3, 0x8, R12 ;  /* 0x00000008030b7824 */ /* 0x000fc800078e020c */
[----:B------:R-:W0:Y:S08]  /*f770*/  SYNCS.PHASECHK.TRANS64.TRYWAIT P0, [R11+URZ+0x90], R4 ;  /* 0x000090040b0075a7 */ /* 0x000e30000800017f */
[----:B------:R-:W1:Y:S01]  /*f780*/  @!P1 LDC R5, c[0x0][0x500] ;  /* 0x00014000ff059b82 */ /* 0x000e620000000800 */
[----:B0-----:R-:W-:Y:S05]  /*f790*/  @!P0 BRA `(.L_x_308) ;  /* 0x0000001400a08947 */ /* 0x001fea0003800000 */
.L_x_341:
[----:B------:R-:W-:Y:S01]  /*f7a0*/  UPRMT UR8, UR29, 0x9910, URZ ;  /* 0x000099101d087896 */ /* 0x000fe2000800003f */
[----:B-1----:R1:W-:Y:S03]  /*f7b0*/  @!P1 SYNCS.ARRIVE.TRANS64 RZ, [R11+URZ], R5 ;  /* 0x000000050bff99a7 */ /* 0x0023e6000800003f */
[----:B------:R-:W-:-:S06]  /*f7c0*/  UISETP.NE.AND UP0, UPT, UR8, 0x2, UPT ;  /* 0x000000020800788c */ /* 0x000fcc000bf05270 */
[----:B------:R-:W-:-:S13]  /*f7d0*/  PLOP3.LUT P0, PT, PT, PT, UP0, 0x80, 0x0 ;  /* 0x000000000000781c */ /* 0x000fda0003f0f008 */
[----:B-1----:R-:W-:Y:S05]  /*f7e0*/  @P0 BRA `(.L_x_309) ;  /* 0x0000000000040947 */ /* 0x002fea0003800000 */
[----:B------:R-:W-:Y:S01]  /*f7f0*/  BPT.TRAP 0x1 ;  /* 0x000000040000795c */ /* 0x000fe20000300000 */
.L_x_309:
[C---:B0-----:R-:W-:Y:S01]  /*f800*/  LEA R4, R3.reuse, UR30, 0x1 ;  /* 0x0000001e03047c11 */ /* 0x041fe2000f8e08ff */
[----:B------:R-:W-:Y:S01]  /*f810*/  VIADD R14, R14, 0xffffffff ;  /* 0xffffffff0e0e7836 */ /* 0x000fe20000000000 */
[----:B------:R-:W-:Y:S01]  /*f820*/  R2UR UR11, R3 ;  /* 0x00000000030b72ca */ /* 0x000fe200000e0000 */
[----:B------:R-:W-:Y:S01]  /*f830*/  UIADD3 UR14, UP0, UR32, 0xf0, URZ ;  /* 0x000000f0200e7890 */ /* 0x000fe2000ff1e03f */
[----:B------:R-:W-:Y:S01]  /*f840*/  R2UR UR26, R12 ;  /* 0x000000000c1a72ca */ /* 0x000fe200000e0000 */
[----:B------:R-:W-:Y:S01]  /*f850*/  IMAD.U32 R4, R4, 0x800, R12 ;  /* 0x0000080004047824 */ /* 0x000fe200078e000c */
[----:B------:R-:W-:Y:S01]  /*f860*/  R2UR UR27, R10 ;  /* 0x000000000a1b72ca */ /* 0x000fe200000e0000 */
[----:B------:R-:W-:Y:S01]  /*f870*/  UIADD3 UR34, UP1, UR32, 0x1f0, URZ ;  /* 0x000001f020227890 */ /* 0x000fe2000ff3e03f */
[----:B------:R-:W-:Y:S01]  /*f880*/  R2UR UR9, R11 ;  /* 0x000000000b0972ca */ /* 0x000fe200000e0000 */
[----:B------:R-:W-:Y:S01]  /*f890*/  UIADD3.X UR15, URZ, UR33, URZ, UP0, !UPT ;  /* 0x000000213f0f7290 */ /* 0x000fe200087fe43f */
[----:B------:R-:W-:Y:S01]  /*f8a0*/  R2UR UR8, R4 ;  /* 0x00000000040872ca */ /* 0x000fe200000e0000 */
[----:B------:R-:W-:Y:S01]  /*f8b0*/  UPRMT UR23, URZ, 0x5410, UR22 ;  /* 0x000054103f177896 */ /* 0x000fe20008000016 */
[----:B------:R-:W-:Y:S01]  /*f8c0*/  R2UR UR10, R13 ;  /* 0x000000000d0a72ca */ /* 0x000fe200000e0000 */
[----:B------:R-:W-:Y:S01]  /*f8d0*/  VIADD R3, R3, 0x1 ;  /* 0x0000000103037836 */ /* 0x000fe20000000000 */
[----:B------:R-:W-:Y:S01]  /*f8e0*/  R2UR UR12, R6 ;  /* 0x00000000060c72ca */ /* 0x000fe200000e0000 */
[----:B------:R-:W-:Y:S01]  /*f8f0*/  ULEA UR11, UR11, UR7, 0xd ;  /* 0x000000070b0b7291 */ /* 0x000fe2000f8e683f */
[----:B------:R-:W-:Y:S01]  /*f900*/  R2UR UR28, R7 ;  /* 0x00000000071c72ca */ /* 0x000fe200000e0000 */
[----:B------:R-:W-:Y:S01]  /*f910*/  UPRMT UR36, URZ, 0x5410, UR20 ;  /* 0x000054103f247896 */ /* 0x000fe20008000014 */
[----:B------:R-:W-:Y:S01]  /*f920*/  ISETP.GT.AND P1, PT, R14, 0x1, PT ;  /* 0x000000010e00780c */ /* 0x000fe20003f24270 */
[----:B------:R-:W-:Y:S01]  /*f930*/  UIADD3 UR26, UR26, 0x12200, UR11 ;  /* 0x000122001a1a7890 */ /* 0x000fe2000fffe00b */
[----:B------:R-:W-:Y:S01]  /*f940*/  ISETP.NE.AND P0, PT, R3, 0x12, PT ;  /* 0x000000120300780c */ /* 0x000fe20003f05270 */
[----:B------:R-:W-:Y:S01]  /*f950*/  UIADD3.X UR35, URZ, UR33, URZ, UP1, !UPT ;  /* 0x000000213f237290 */ /* 0x000fe20008ffe43f */
[----:B------:R-:W-:Y:S01]  /*f960*/  VIADD R13, R13, 0x20 ;  /* 0x000000200d0d7836 */ /* 0x000fe20000000000 */
[----:B------:R-:W-:Y:S01]  /*f970*/  UIADD3 UR8, UR8, 0x200, URZ ;  /* 0x0000020008087890 */ /* 0x000fe2000fffe03f */
[----:B------:R-:W-:Y:S01]  /*f980*/  SEL R5, RZ, 0x1, P0 ;  /* 0x00000001ff057807 */ /* 0x000fe20000000000 */
[----:B------:R-:W-:Y:S01]  /*f990*/  UMOV UR16, 0x0 ;  /* 0x0000000000107882 */ /* 0x000fe20000000000 */
[----:B------:R-:W-:Y:S01]  /*f9a0*/  UMOV UR17, 0x10000000 ;  /* 0x1000000000117882 */ /* 0x000fe20000000000 */
[----:B------:R-:W-:Y:S01]  /*f9b0*/  UMOV UR11, UR27 ;  /* 0x0000001b000b7c82 */ /* 0x000fe20008000000 */
[----:B------:R-:W-:-:S02]  /*f9c0*/  LOP3.LUT R2, R2, R5, RZ, 0x3c, !PT ;  /* 0x0000000502027212 */ /* 0x000fc400078e3cff */
[----:B------:R-:W-:Y:S02]  /*f9d0*/  SEL R3, R3, RZ, P0 ;  /* 0x000000ff03037207 */ /* 0x000fe40000000000 */
[----:B------:R0:W-:Y:S02]  /*f9e0*/  UTMALDG.3D.MULTICAST [UR8], [UR14], UR23, desc[UR16] ;  /* 0x000010080e0073b4 */ /* 0x0001e40008011817 */
[----:B0-----:R-:W-:Y:S01]  /*f9f0*/  UMOV UR8, UR26 ;  /* 0x0000001a00087c82 */ /* 0x001fe20008000000 */
[----:B------:R-:W-:Y:S02]  /*fa00*/  UMOV UR11, UR28 ;  /* 0x0000001c000b7c82 */ /* 0x000fe40008000000 */
[----:B------:R0:W-:Y:S02]  /*fa10*/  UTMALDG.3D.MULTICAST [UR8], [UR34], UR36, desc[UR16] ;  /* 0x00001008220073b4 */ /* 0x0001e40008011824 */
[----:B0-----:R-:W-:Y:S05]  /*fa20*/  @P1 BRA `(.L_x_310) ;  /* 0xfffffffc00341947 */ /* 0x001fea000383ffff */
.L_x_307:
[----:B------:R-:W-:Y:S05]  /*fa30*/  BSYNC B1 ;  /* 0x0000000000017941 */ /* 0x000fea0003800000 */
.L_x_306:
[----:B------:R-:W2:Y:S01]  /*fa40*/  LDL.LU R15, [R1+0x80] ;  /* 0x00008000010f7983 */ /* 0x000ea20000300800 */
[----:B------:R-:W-:Y:S01]  /*fa50*/  LOP3.LUT P1, RZ, R9, 0xff, RZ, 0xc0, !PT ;  /* 0x000000ff09ff7812 */ /* 0x000fe2000782c0ff */
[----:B------:R-:W-:Y:S01]  /*fa60*/  VIADD R8, R8, UR19 ;  /* 0x0000001308087c36 */ /* 0x000fe20008000000 */
[----:B------:R-:W-:Y:S01]  /*fa70*/  ULDC.64 UR8, c[0x0][0x650] ;  /* 0x0001940000087ab9 */ /* 0x000fe20000000a00 */
[----:B------:R-:W3:Y:S01]  /*fa80*/  LDL.LU R12, [R1+0x84] ;  /* 0x00008400010c7983 */ /* 0x000ee20000300800 */
[----:B------:R-:W-:Y:S01]  /*fa90*/  IMAD.U32 R5, RZ, RZ, UR19 ;  /* 0x00000013ff057e24 */ /* 0x000fe2000f8e00ff */
[----:B------:R-:W-:Y:S01]  /*faa0*/  UISETP.GE.U32.AND UP0, UPT, UR19, 0x12, UPT ;  /* 0x000000121300788c */ /* 0x000fe2000bf06070 */
[----:B------:R-:W-:Y:S01]  /*fab0*/  ISETP.GT.U32.AND P0, PT, R8, 0x11, PT ;  /* 0x000000110800780c */ /* 0x000fe20003f04070 */
[----:B------:R-:W-:Y:S01]  /*fac0*/  BSSY B1, `(.L_x_311) ;  /* 0x000006d000017945 */ /* 0x000fe20003800000 */
[----:B------:R-:W-:Y:S01]  /*fad0*/  IMAD.MOV.U32 R7, RZ, RZ, -0x1 ;  /* 0xffffffffff077424 */ /* 0x000fe200078e00ff */
[----:B------:R-:W-:Y:S01]  /*fae0*/  PRMT R9, RZ, 0x7610, R9 ;  /* 0x00007610ff097816 */ /* 0x000fe20000000009 */
[----:B------:R-:W-:Y:S01]  /*faf0*/  IMAD.MOV.U32 R6, RZ, RZ, -0x1 ;  /* 0xffffffffff067424 */ /* 0x000fe200078e00ff */
[----:B------:R-:W-:-:S02]  /*fb00*/  ISETP.LT.U32.AND P0, PT, R5, 0x12, P0 ;  /* 0x000000120500780c */ /* 0x000fc40000701070 */
[----:B------:R-:W0:Y:S01]  /*fb10*/  @P1 S2R R3, SR_CgaCtaId ;  /* 0x0000000000031919 */ /* 0x000e220000008800 */
[----:B------:R-:W-:Y:S02]  /*fb20*/  @P1 MOV R2, 0x400 ;  /* 0x0000040000021802 */ /* 0x000fe40000000f00 */
[----:B------:R-:W-:Y:S02]  /*fb30*/  PLOP3.LUT P3, PT, PT, PT, UP0, 0x80, 0x0 ;  /* 0x000000000000781c */ /* 0x000fe40003f6f008 */
[----:B0-----:R-:W-:Y:S01]  /*fb40*/  @P1 LEA R4, R3, R2, 0x18 ;  /* 0x0000000203041211 */ /* 0x001fe200078ec0ff */
[----:B------:R-:W-:-:S03]  /*fb50*/  IMAD.WIDE.U32 R2, R8, 0x38e38e39, RZ ;  /* 0x38e38e3908027825 */ /* 0x000fc600078e00ff */
[----:B------:R0:W-:Y:S02]  /*fb60*/  @P1 SYNCS.ARRIVE.TRANS64.A1T0 RZ, [R4+URZ+0x138], RZ ;  /* 0x000138ff04ff19a7 */ /* 0x0001e4000810003f */
[----:B------:R-:W-:Y:S02]  /*fb70*/  SHF.R.U32.HI R5, RZ, 0x2, R3 ;  /* 0x00000002ff057819 */ /* 0x000fe40000011603 */
[----:B------:R-:W-:Y:S02]  /*fb80*/  SEL R3, RZ, 0x1, !P0 ;  /* 0x00000001ff037807 */ /* 0x000fe40004000000 */
[----:B------:R-:W-:Y:S01]  /*fb90*/  PRMT R2, RZ, 0x7610, R2 ;  /* 0x00007610ff027816 */ /* 0x000fe20000000002 */
[----:B------:R-:W-:Y:S01]  /*fba0*/  IMAD R8, R5, -0x12, R8 ;  /* 0xffffffee05087824 */ /* 0x000fe200078e0208 */
[----:B------:R-:W-:-:S04]  /*fbb0*/  LOP3.LUT R0, R0, R3, RZ, 0x3c, !PT ;  /* 0x0000000300007212 */ /* 0x000fc800078e3cff */
[----:B------:R-:W-:Y:S01]  /*fbc0*/  @P3 LOP3.LUT R0, R0, 0x1, R5, 0x78, !PT ;  /* 0x0000000100003812 */ /* 0x000fe200078e7805 */
[----:B------:R-:W-:Y:S01]  /*fbd0*/  IMAD.MOV.U32 R5, RZ, RZ, -0x1 ;  /* 0xffffffffff057424 */ /* 0x000fe200078e00ff */
[----:B---3--:R-:W-:-:S04]  /*fbe0*/  IADD3 R12, P1, R12, UR24, RZ ;  /* 0x000000180c0c7c10 */ /* 0x008fc8000ff3e0ff */
[----:B--2---:R-:W-:Y:S01]  /*fbf0*/  IADD3.X R15, R15, UR21, RZ, P1, !PT ;  /* 0x000000150f0f7c10 */ /* 0x004fe20008ffe4ff */
[----:B------:R0:W-:Y:S01]  /*fc00*/  STL [R1+0x84], R12 ;  /* 0x0000840c01007387 */ /* 0x0001e20000100800 */
[----:B------:R-:W-:-:S03]  /*fc10*/  ISETP.GE.U32.AND P0, PT, R12, UR8, PT ;  /* 0x000000080c007c0c */ /* 0x000fc6000bf06070 */
[----:B------:R0:W-:Y:S01]  /*fc20*/  STL [R1+0x80], R15 ;  /* 0x0000800f01007387 */ /* 0x0001e20000100800 */
[----:B------:R-:W-:-:S13]  /*fc30*/  ISETP.GE.U32.AND.EX P0, PT, R15, UR9, PT, P0 ;  /* 0x000000090f007c0c */ /* 0x000fda000bf06100 */
[----:B0-----:R-:W-:Y:S05]  /*fc40*/  @P0 BRA `(.L_x_312) ;  /* 0x0000000400500947 */ /* 0x001fea0003800000 */
[----:B------:R-:W-:Y:S01]  /*fc50*/  ULDC.64 UR8, c[0x0][0x628] ;  /* 0x00018a0000087ab9 */ /* 0x000fe20000000a00 */
[----:B------:R-:W0:Y:S01]  /*fc60*/  S2R R11, SR_CTAID.X ;  /* 0x00000000000b7919 */ /* 0x000e220000002500 */
[----:B------:R-:W-:Y:S01]  /*fc70*/  ISETP.NE.U32.AND P0, PT, RZ, UR8, PT ;  /* 0x00000008ff007c0c */ /* 0x000fe2000bf05070 */
[----:B------:R-:W-:Y:S01]  /*fc80*/  ULDC UR11, c[0x0][0x630] ;  /* 0x00018c00000b7ab9 */ /* 0x000fe20000000800 */
[----:B------:R-:W-:Y:S01]  /*fc90*/  IMAD.MOV.U32 R2, RZ, RZ, R12 ;  /* 0x000000ffff027224 */ /* 0x000fe200078e000c */
[----:B------:R-:W1:Y:S01]  /*fca0*/  S2R R10, SR_CTAID.Y ;  /* 0x00000000000a7919 */ /* 0x000e620000002600 */
[----:B------:R-:W-:Y:S01]  /*fcb0*/  ISETP.NE.AND.EX P0, PT, RZ, UR9, PT, P0 ;  /* 0x00000009ff007c0c */ /* 0x000fe2000bf05300 */
[----:B------:R-:W-:-:S12]  /*fcc0*/  IMAD.MOV.U32 R3, RZ, RZ, R15 ;  /* 0x000000ffff037224 */ /* 0x000fd800078e000f */
[----:B------:R-:W-:Y:S05]  /*fcd0*/  @!P0 BRA `(.L_x_313) ;  /* 0x0000000000288947 */ /* 0x000fea0003800000 */
[----:B------:R-:W-:Y:S02]  /*fce0*/  ULDC UR10, c[0x0][0x634] ;  /* 0x00018d00000a7ab9 */ /* 0x000fe40000000800 */
[----:B------:R-:W-:-:S05]  /*fcf0*/  IADD3 R7, P0, R12, UR10, RZ ;  /* 0x0000000a0c077c10 */ /* 0x000fca000ff1e0ff */
[----:B------:R-:W-:-:S04]  /*fd00*/  IMAD.X R13, RZ, RZ, R15, P0 ;  /* 0x000000ffff0d7224 */ /* 0x000fc800000e060f */
[----:B------:R-:W-:-:S04]  /*fd10*/  IMAD.WIDE.U32 R4, R13, UR8, RZ ;  /* 0x000000080d047c25 */ /* 0x000fc8000f8e00ff */
[----:B------:R-:W-:-:S04]  /*fd20*/  IMAD.WIDE.U32 R4, P0, R7, UR9, R4 ;  /* 0x0000000907047c25 */ /* 0x000fc8000f800004 */
[----:B------:R-:W-:-:S04]  /*fd30*/  IMAD.WIDE.U32 R6, R7, UR8, RZ ;  /* 0x0000000807067c25 */ /* 0x000fc8000f8e00ff */
[----:B------:R-:W-:Y:S01]  /*fd40*/  IMAD.X R3, RZ, RZ, RZ, P0 ;  /* 0x000000ffff037224 */ /* 0x000fe200000e06ff */
[----:B------:R-:W-:Y:S01]  /*fd50*/  IADD3 RZ, P0, R7, R4, RZ ;  /* 0x0000000407ff7210 */ /* 0x000fe20007f1e0ff */
[----:B------:R-:W-:-:S04]  /*fd60*/  IMAD.MOV.U32 R2, RZ, RZ, R5 ;  /* 0x000000ffff027224 */ /* 0x000fc800078e0005 */
[----:B------:R-:W-:-:S08]  /*fd70*/  IMAD.WIDE.U32.X R2, R13, UR9, R2, P0 ;  /* 0x000000090d027c25 */ /* 0x000fd000080e0402 */
.L_x_313:
[--C-:B------:R-:W-:Y:S01]  /*fd80*/  SHF.R.U64 R6, R2, UR11, R3.reuse ;  /* 0x0000000b02067c19 */ /* 0x100fe20008001203 */
[----:B------:R-:W-:Y:S01]  /*fd90*/  ULDC.64 UR8, c[0x0][0x620] ;  /* 0x0001880000087ab9 */ /* 0x000fe20000000a00 */
[----:B------:R-:W-:Y:S01]  /*fda0*/  SHF.R.U32.HI R2, RZ, UR11, R3 ;  /* 0x0000000bff027c19 */ /* 0x000fe20008011603 */
[----:B------:R-:W-:Y:S01]  /*fdb0*/  IMAD.MOV.U32 R3, RZ, RZ, R15 ;  /* 0x000000ffff037224 */ /* 0x000fe200078e000f */
[----:B------:R-:W-:Y:S01]  /*fdc0*/  IADD3 R5, P0, RZ, -R6, RZ ;  /* 0x80000006ff057210 */ /* 0x000fe20007f1e0ff */
[----:B------:R-:W2:Y:S01]  /*fdd0*/  LDC R16, c[0x0][0x144] ;  /* 0x00005100ff107b82 */ /* 0x000ea20000000800 */
[----:B0-----:R-:W-:Y:S01]  /*fde0*/  I2FP.F32.U32 R7, R11 ;  /* 0x0000000b00077245 */ /* 0x001fe20000201000 */
[----:B------:R-:W-:Y:S01]  /*fdf0*/  ULDC.64 UR14, c[0x0][0x640] ;  /* 0x00019000000e7ab9 */ /* 0x000fe20000000a00 */
[----:B------:R-:W-:Y:S01]  /*fe00*/  ULDC UR10, c[0x0][0x608] ;  /* 0x00018200000a7ab9 */ /* 0x000fe20000000800 */
[----:B------:R-:W-:Y:S01]  /*fe10*/  IMAD.X R2, RZ, RZ, ~R2, P0 ;  /* 0x000000ffff027224 */ /* 0x000fe200000e0e02 */
[----:B------:R-:W-:-:S03]  /*fe20*/  ISETP.NE.U32.AND P0, PT, RZ, UR14, PT ;  /* 0x0000000eff007c0c */ /* 0x000fc6000bf05070 */
[----:B------:R-:W-:Y:S01]  /*fe30*/  IMAD R4, R2, UR8, RZ ;  /* 0x0000000802047c24 */ /* 0x000fe2000f8e02ff */
[----:B------:R-:W0:Y:S01]  /*fe40*/  LDC R13, c[0x0][0x148] ;  /* 0x00005200ff0d7b82 */ /* 0x000e220000000800 */
[----:B------:R-:W-:Y:S01]  /*fe50*/  IMAD.MOV.U32 R2, RZ, RZ, R12 ;  /* 0x000000ffff027224 */ /* 0x000fe200078e000c */
[----:B------:R-:W-:-:S03]  /*fe60*/  ISETP.NE.AND.EX P0, PT, RZ, UR15, PT, P0 ;  /* 0x0000000fff007c0c */ /* 0x000fc6000bf05300 */
[----:B------:R-:W-:Y:S01]  /*fe70*/  IMAD.WIDE.U32 R2, R5, UR8, R2 ;  /* 0x0000000805027c25 */ /* 0x000fe2000f8e0002 */
[----:B------:R-:W-:-:S03]  /*fe80*/  ULDC UR8, c[0x0][0x150] ;  /* 0x0000540000087ab9 */ /* 0x000fc60000000800 */
[----:B------:R-:W-:Y:S02]  /*fe90*/  IMAD R5, R5, UR9, R4 ;  /* 0x0000000905057c24 */ /* 0x000fe4000f8e0204 */
[----:B------:R-:W-:Y:S01]  /*fea0*/  FMUL R4, R7, UR8 ;  /* 0x0000000807047c20 */ /* 0x000fe20008400000 */
[----:B------:R-:W-:Y:S01]  /*feb0*/  ULDC UR8, c[0x0][0x618] ;  /* 0x0001860000087ab9 */ /* 0x000fe20000000800 */
[----:B------:R-:W-:Y:S01]  /*fec0*/  ULDC UR9, c[0x0][0x154] ;  /* 0x0000550000097ab9 */ /* 0x000fe20000000800 */
[----:B------:R-:W-:-:S03]  /*fed0*/  IMAD.IADD R3, R3, 0x1, R5 ;  /* 0x0000000103037824 */ /* 0x000fc600078e0205 */
[----:B------:R-:W3:Y:S02]  /*fee0*/  F2I.U32.TRUNC.NTZ R4, R4 ;  /* 0x0000000400047305 */ /* 0x000ee4000020f000 */
[----:B------:R-:W-:Y:S02]  /*fef0*/  SHF.R.U64 R7, R2, UR8, R3 ;  /* 0x0000000802077c19 */ /* 0x000fe40008001203 */
[----:B-1----:R-:W-:-:S05]  /*ff00*/  I2FP.F32.U32 R2, R10 ;  /* 0x0000000a00027245 */ /* 0x002fca0000201000 */
[----:B------:R-:W-:Y:S01]  /*ff10*/  FMUL R5, R2, UR9 ;  /* 0x0000000902057c20 */ /* 0x000fe20008400000 */
[----:B------:R-:W-:Y:S01]  /*ff20*/  SHF.R.U32.HI R2, RZ, UR8, R3 ;  /* 0x00000008ff027c19 */ /* 0x000fe20008011603 */
[----:B------:R-:W-:Y:S02]  /*ff30*/  ULDC UR8, c[0x0][0x658] ;  /* 0x0001960000087ab9 */ /* 0x000fe40000000800 */
[----:B------:R1:W4:Y:S01]  /*ff40*/  F2I.U32.TRUNC.NTZ R15, R5 ;  /* 0x00000005000f7305 */ /* 0x000322000020f000 */
[--C-:B------:R-:W-:Y:S02]  /*ff50*/  SHF.R.U64 R14, R7, UR10, R2.reuse ;  /* 0x0000000a070e7c19 */ /* 0x100fe40008001202 */
[----:B------:R-:W-:Y:S01]  /*ff60*/  SHF.R.U32.HI R3, RZ, UR10, R2 ;  /* 0x0000000aff037c19 */ /* 0x000fe20008011602 */
[----:B---3--:R-:W-:-:S03]  /*ff70*/  IMAD.MOV R2, RZ, RZ, -R4 ;  /* 0x000000ffff027224 */ /* 0x008fc600078e0a04 */
[----:B------:R-:W-:Y:S01]  /*ff80*/  SHF.R.U64 R12, R14, UR8, R3 ;  /* 0x000000080e0c7c19 */ /* 0x000fe20008001203 */
[----:B--2---:R-:W-:Y:S01]  /*ff90*/  IMAD R17, R16, R2, R11 ;  /* 0x0000000210117224 */ /* 0x004fe200078e020b */
[----:B------:R-:W-:-:S03]  /*ffa0*/  SHF.R.U32.HI R4, RZ, UR8, R3 ;  /* 0x00000008ff047c19 */ /* 0x000fc60008011603 */
[----:B------:R-:W-:Y:S02]  /*ffb0*/  IMAD.MOV.U32 R2, RZ, RZ, R12 ;  /* 0x000000ffff027224 */ /* 0x000fe400078e000c */
[----:B------:R-:W-:Y:S01]  /*ffc0*/  IMAD.MOV.U32 R3, RZ, RZ, R4 ;  /* 0x000000ffff037224 */ /* 0x000fe200078e0004 */
[----:B-1--4-:R-:W-:Y:S06]  /*ffd0*/  @!P0 BRA `(.L_x_314) ;  /* 0x0000000000288947 */ /* 0x012fec0003800000 */
[----:B------:R-:W-:Y:S02]  /*ffe0*/  ULDC UR8, c[0x0][0x64c] ;  /* 0x0001930000087ab9 */ /* 0x000fe40000000800 */
[----:B------:R-:W-:-:S05]  /*fff0*/  IADD3 R3, P0, R12, UR8, RZ ;  /* 0x000000080c037c10 */ /* 0x000fca000ff1e0ff */
[----:B------:R-:W-:-:S04]  /*10000*/  IMAD.X R11, RZ, RZ, R4, P0 ;  /* 0x000000ffff0b7224 */ /* 0x000fc800000e0604 */
[----:B------:R-:W-:-:S04]  /*10010*/  IMAD.WIDE.U32 R4, R11, UR14, RZ ;  /* 0x0000000e0b047c25 */ /* 0x000fc8000f8e00ff */
[----:B------:R-:W-:-:S04]  /*10020*/  IMAD.WIDE.U32 R4, P0, R3, UR15, R4 ;  /* 0x0000000f03047c25 */ /* 0x000fc8000f800004 */
[----:B------:R-:W-:-:S04]  /*10030*/  IMAD.WIDE.U32 R2, R3, UR14, RZ ;  /* 0x0000000e03027c25 */ /* 0x000fc8000f8e00ff */
[----:B------:R-:W-:Y:S01]  /*10040*/  IMAD.MOV.U32 R2, RZ, RZ, R5 ;  /* 0x000000ffff027224 */ /* 0x000fe200078e0005 */
[----:B------:R-:W-:Y:S01]  /*10050*/  IADD3 RZ, P1, R3, R4, RZ ;  /* 0x0000000403ff7210 */ /* 0x000fe20007f3e0ff */
[----:B------:R-:W-:-:S04]  /*10060*/  IMAD.X R3, RZ, RZ, RZ, P0 ;  /* 0x000000ffff037224 */ /* 0x000fc800000e06ff */
[----:B------:R-:W-:-:S08]  /*10070*/  IMAD.WIDE.U32.X R2, R11, UR15, R2, P1 ;  /* 0x0000000f0b027c25 */ /* 0x000fd000088e0402 */
.L_x_314:
[----:B------:R-:W-:Y:S01]  /*10080*/  ULDC UR8, c[0x0][0x648] ;  /* 0x0001920000087ab9 */ /* 0x000fe20000000800 */
[----:B------:R-:W-:Y:S01]  /*10090*/  IMAD.MOV R15, RZ, RZ, -R15 ;  /* 0x000000ffff0f7224 */ /* 0x000fe200078e0a0f */
[----:B------:R-:W-:Y:S01]  /*100a0*/  SHF.R.U64 R3, R2, UR8, R3 ;  /* 0x0000000802037c19 */ /* 0x000fe20008001203 */
[----:B------:R-:W-:Y:S01]  /*100b0*/  ULDC UR8, c[0x0][0x638] ;  /* 0x00018e0000087ab9 */ /* 0x000fe20000000800 */
[----:B------:R-:W-:Y:S01]  /*100c0*/  LOP3.LUT R2, R14, UR18, RZ, 0xc0, !PT ;  /* 0x000000120e027c12 */ /* 0x000fe2000f8ec0ff */
[----:B0-----:R-:W-:Y:S01]  /*100d0*/  @P2 IMAD R17, R13, R15, R10 ;  /* 0x0000000f0d112224 */ /* 0x001fe200078e020a */
[----:B------:R-:W-:Y:S01]  /*100e0*/  LOP3.LUT R7, R7, UR4, RZ, 0xc0, !PT ;  /* 0x0000000407077c12 */ /* 0x000fe2000f8ec0ff */
[----:B------:R-:W-:Y:S01]  /*100f0*/  IMAD.MOV R5, RZ, RZ, -R3 ;  /* 0x000000ffff057224 */ /* 0x000fe200078e0a03 */
[----:B------:R-:W-:Y:S01]  /*10100*/  ULDC UR9, c[0x0][0x610] ;  /* 0x0001840000097ab9 */ /* 0x000fe20000000800 */
[----:B------:R-:W-:Y:S02]  /*10110*/  IMAD R2, R3, UR5, R2 ;  /* 0x0000000503027c24 */ /* 0x000fe4000f8e0202 */
[----:B------:R-:W-:Y:S01]  /*10120*/  IMAD R12, R5, UR8, R12 ;  /* 0x00000008050c7c24 */ /* 0x000fe2000f8e020c */
[----:B------:R-:W-:Y:S01]  /*10130*/  ULDC UR8, c[0x0][0x600] ;  /* 0x0001800000087ab9 */ /* 0x000fe20000000800 */
[----:B------:R-:W-:-:S02]  /*10140*/  IMAD R5, R2, UR9, R17 ;  /* 0x0000000902057c24 */ /* 0x000fc4000f8e0211 */
[----:B------:R-:W-:Y:S02]  /*10150*/  IMAD R12, R12, UR8, R7 ;  /* 0x000000080c0c7c24 */ /* 0x000fe4000f8e0207 */
[----:B------:R-:W-:-:S03]  /*10160*/  IMAD.MOV.U32 R2, RZ, RZ, 0x1 ;  /* 0x00000001ff027424 */ /* 0x000fc600078e00ff */
[----:B------:R-:W-:Y:S02]  /*10170*/  SEL R7, R12, R5, !P2 ;  /* 0x000000050c077207 */ /* 0x000fe40005000000 */
[----:B------:R-:W-:-:S07]  /*10180*/  SEL R5, R5, R12, !P2 ;  /* 0x0000000c05057207 */ /* 0x000fce0005000000 */
.L_x_312:
[----:B------:R-:W-:Y:S05]  /*10190*/  BSYNC B1 ;  /* 0x0000000000017941 */ /* 0x000fea0003800000 */
.L_x_311:
[----:B------:R-:W-:-:S13]  /*101a0*/  LOP3.LUT P0, RZ, R2, 0xff, RZ, 0xc0, !PT ;  /* 0x000000ff02ff7812 */ /* 0x000fda000780c0ff */
[----:B------:R-:W-:Y:S05]  /*101b0*/  @P0 BRA `(.L_x_315) ;  /* 0xfffffff400180947 */ /* 0x000fea000383ffff */
[----:B------:R-:W-:Y:S05]  /*101c0*/  BSYNC B0 ;  /* 0x0000000000007941 */ /* 0x000fea0003800000 */
.L_x_304:
[----:B------:R-:W-:-:S03]  /*101d0*/  UMOV UR8, 0xffffffff ;  /* 0xffffffff00087882 */ /* 0x000fc60000000000 */
[----:B------:R-:W-:Y:S05]  /*101e0*/  BRA.DIV UR8, `(.L_x_316) ;  /* 0x0000000e08207947 */ /* 0x000fea000b800000 */
[----:B------:R-:W-:-:S13]  /*101f0*/  ELECT P0, URZ, PT ;  /* 0x00000000003f782f */ /* 0x000fda0003800000 */
.L_x_344:
[----:B------:R-:W-:Y:S04]  /*10200*/  BSSY B0, `(.L_x_317) ;  /* 0x00000aa000007945 */ /* 0x000fe80003800000 */
[----:B------:R-:W-:Y:S05]  /*10210*/  @!P0 BRA `(.L_x_318) ;  /* 0x0000000800a08947 */ /* 0x000fea0003800000 */
[----:B------:R-:W-:-:S04]  /*10220*/  ULOP3.LUT UR8, UR13, 0x2, URZ, 0xfc, !UPT ;  /* 0x000000020d087892 */ /* 0x000fc8000f8efc3f */
[----:B------:R-:W-:-:S06]  /*10230*/  UISETP.NE.AND UP0, UPT, UR8, 0x3, UPT ;  /* 0x000000030800788c */ /* 0x000fcc000bf05270 */
[----:B------:R-:W-:-:S13]  /*10240*/  PLOP3.LUT P0, PT, PT, PT, UP0, 0x80, 0x0 ;  /* 0x000000000000781c */ /* 0x000fda0003f0f008 */
[----:B------:R-:W-:Y:S05]  /*10250*/  @!P0 BRA `(.L_x_319) ;  /* 0x0000000000048947 */ /* 0x000fea0003800000 */
[----:B------:R-:W-:Y:S01]  /*10260*/  BPT.TRAP 0x1 ;  /* 0x000000040000795c */ /* 0x000fe20000300000 */
.L_x_319:
[----:B------:R-:W0:Y:S01]  /*10270*/  S2R R3, SR_CgaCtaId ;  /* 0x0000000000037919 */ /* 0x000e220000008800 */
[----:B------:R-:W-:-:S04]  /*10280*/  MOV R2, 0x400 ;  /* 0x0000040000027802 */ /* 0x000fc80000000f00 */
[----:B0-----:R-:W-:Y:S02]  /*10290*/  LEA R3, R3, R2, 0x18 ;  /* 0x0000000203037211 */ /* 0x001fe400078ec0ff */
[----:B------:R-:W-:-:S03]  /*102a0*/  SHF.L.U32 R2, R0, 0x1f, RZ ;  /* 0x0000001f00027819 */ /* 0x000fc600000006ff */
[----:B------:R-:W-:-:S04]  /*102b0*/  VIADD R3, R3, 0x90 ;  /* 0x0000009003037836 */ /* 0x000fc80000000000 */
[C---:B------:R-:W-:Y:S02]  /*102c0*/  IMAD R7, R8.reuse, 0x8, R3 ;  /* 0x0000000808077824 */ /* 0x040fe400078e0203 */
[----:B------:R-:W-:Y:S02]  /*102d0*/  VIADD R8, R8, 0x1 ;  /* 0x0000000108087836 */ /* 0x000fe40000000000 */
[----:B------:R-:W0:Y:S03]  /*102e0*/  SYNCS.PHASECHK.TRANS64.TRYWAIT P0, [R7+URZ], R2 ;  /* 0x00000002070075a7 */ /* 0x000e26000800017f */
[----:B------:R-:W-:-:S04]  /*102f0*/  ISETP.NE.AND P1, PT, R8, 0x12, PT ;  /* 0x000000120800780c */ /* 0x000fc80003f25270 */
[----:B------:R-:W-:Y:S02]  /*10300*/  SEL R5, RZ, 0x1, P1 ;  /* 0x00000001ff057807 */ /* 0x000fe40000800000 */
[----:B------:R-:W-:Y:S02]  /*10310*/  SEL R8, R8, RZ, P1 ;  /* 0x000000ff08087207 */ /* 0x000fe40000800000 */
[----:B------:R-:W-:-:S03]  /*10320*/  LOP3.LUT R5, R0, R5, RZ, 0x3c, !PT ;  /* 0x0000000500057212 */ /* 0x000fc600078e3cff */
[----:B------:R-:W-:Y:S01]  /*10330*/  IMAD R9, R8, 0x8, R3 ;  /* 0x0000000808097824 */ /* 0x000fe200078e0203 */
[----:B------:R-:W-:Y:S01]  /*10340*/  SHF.L.U32 R4, R5, 0x1f, RZ ;  /* 0x0000001f05047819 */ /* 0x000fe200000006ff */
[----:B0-----:R-:W-:Y:S06]  /*10350*/  @!P0 BRA `(.L_x_320) ;  /* 0x0000000800e48947 */ /* 0x001fec0003800000 */
.L_x_345:
[----:B------:R-:W1:Y:S01]  /*10360*/  SYNCS.PHASECHK.TRANS64.TRYWAIT P0, [R9+URZ], R4 ;  /* 0x00000004090075a7 */ /* 0x000e62000800017f */
[----:B------:R-:W-:-:S05]  /*10370*/  VIADD R0, R8, 0x1 ;  /* 0x0000000108007836 */ /* 0x000fca0000000000 */
[----:B------:R-:W-:-:S04]  /*10380*/  ISETP.NE.AND P1, PT, R0, 0x12, PT ;  /* 0x000000120000780c */ /* 0x000fc80003f25270 */
[----:B0-----:R-:W-:Y:S02]  /*10390*/  SEL R2, RZ, 0x1, P1 ;  /* 0x00000001ff027807 */ /* 0x001fe40000800000 */
[----:B------:R-:W-:Y:S02]  /*103a0*/  SEL R0, R0, RZ, P1 ;  /* 0x000000ff00007207 */ /* 0x000fe40000800000 */
[----:B------:R-:W-:-:S03]  /*103b0*/  LOP3.LUT R7, R5, R2, RZ, 0x3c, !PT ;  /* 0x0000000205077212 */ /* 0x000fc600078e3cff */
[----:B------:R-:W-:Y:S01]  /*103c0*/  IMAD R6, R0, 0x8, R3 ;  /* 0x0000000800067824 */ /* 0x000fe200078e0203 */
[----:B------:R-:W-:Y:S01]  /*103d0*/  SHF.L.U32 R5, R7, 0x1f, RZ ;  /* 0x0000001f07057819 */ /* 0x000fe200000006ff */
[----:B-1----:R-:W-:Y:S06]  /*103e0*/  @!P0 BRA `(.L_x_321) ;  /* 0x0000000800d48947 */ /* 0x002fec0003800000 */
.L_x_346:
[----:B------:R-:W1:Y:S01]  /*103f0*/  SYNCS.PHASECHK.TRANS64.TRYWAIT P0, [R6+URZ], R5 ;  /* 0x00000005060075a7 */ /* 0x000e62000800017f */
[----:B------:R-:W-:-:S05]  /*10400*/  VIADD R0, R0, 0x1 ;  /* 0x0000000100007836 */ /* 0x000fca0000000000 */
[----:B------:R-:W-:-:S04]  /*10410*/  ISETP.NE.AND P1, PT, R0, 0x12, PT ;  /* 0x000000120000780c */ /* 0x000fc80003f25270 */
[----:B------:R-:W-:Y:S02]  /*10420*/  SEL R2, RZ, 0x1, P1 ;  /* 0x00000001ff027807 */ /* 0x000fe40000800000 */
[----:B------:R-:W-:Y:S02]  /*10430*/  SEL R0, R0, RZ, P1 ;  /* 0x000000ff00007207 */ /* 0x000fe40000800000 */
[----:B------:R-:W-:-:S03]  /*10440*/  LOP3.LUT R7, R7, R2, RZ, 0x3c, !PT ;  /* 0x0000000207077212 */ /* 0x000fc600078e3cff */
[----:B0-----:R-:W-:Y:S01]  /*10450*/  IMAD R9, R0, 0x8, R3 ;  /* 0x0000000800097824 */ /* 0x001fe200078e0203 */
[----:B------:R-:W-:Y:S01]  /*10460*/  SHF.L.U32 R4, R7, 0x1f, RZ ;  /* 0x0000001f07047819 */ /* 0x000fe200000006ff */
[----:B-1----:R-:W-:Y:S06]  /*10470*/  @!P0 BRA `(.L_x_322) ;  /* 0x0000000800c48947 */ /* 0x002fec0003800000 */
.L_x_347:
        /* <DEDUP_REMOVED lines=9> */
.L_x_348:
        /* <DEDUP_REMOVED lines=9> */
.L_x_349:
        /* <DEDUP_REMOVED lines=9> */
.L_x_350:
        /* <DEDUP_REMOVED lines=9> */
.L_x_351:
        /* <DEDUP_REMOVED lines=9> */
.L_x_352:
        /* <DEDUP_REMOVED lines=9> */
.L_x_353:
        /* <DEDUP_REMOVED lines=9> */
.L_x_354:
        /* <DEDUP_REMOVED lines=9> */
.L_x_355:
        /* <DEDUP_REMOVED lines=9> */
.L_x_356:
        /* <DEDUP_REMOVED lines=9> */
.L_x_357:
        /* <DEDUP_REMOVED lines=9> */
.L_x_358:
        /* <DEDUP_REMOVED lines=9> */
.L_x_359:
        /* <DEDUP_REMOVED lines=9> */
.L_x_360:
[----:B------:R-:W1:Y:S01]  /*10bd0*/  SYNCS.PHASECHK.TRANS64.TRYWAIT P0, [R6+URZ], R5 ;  /* 0x00000005060075a7 */ /* 0x000e62000800017f */
[----:B------:R-:W-:-:S05]  /*10be0*/  VIADD R0, R0, 0x1 ;  /* 0x0000000100007836 */ /* 0x000fca0000000000 */
[----:B------:R-:W-:-:S04]  /*10bf0*/  ISETP.NE.AND P1, PT, R0, 0x12, PT ;  /* 0x000000120000780c */ /* 0x000fc80003f25270 */
[----:B------:R-:W-:Y:S02]  /*10c00*/  SEL R2, RZ, 0x1, P1 ;  /* 0x00000001ff027807 */ /* 0x000fe40000800000 */
[----:B------:R-:W-:Y:S02]  /*10c10*/  SEL R0, R0, RZ, P1 ;  /* 0x000000ff00007207 */ /* 0x000fe40000800000 */
[----:B------:R-:W-:Y:S01]  /*10c20*/  LOP3.LUT R2, R7, R2, RZ, 0x3c, !PT ;  /* 0x0000000207027212 */ /* 0x000fe200078e3cff */
[----:B-1----:R-:W-:Y:S06]  /*10c30*/  @!P0 BRA `(.L_x_336) ;  /* 0x0000000400ec8947 */ /* 0x002fec0003800000 */
.L_x_361:
[----:B------:R-:W-:Y:S01]  /*10c40*/  IMAD R3, R0, 0x8, R3 ;  /* 0x0000000800037824 */ /* 0x000fe200078e0203 */
[----:B------:R-:W-:-:S07]  /*10c50*/  SHF.L.U32 R0, R2, 0x1f, RZ ;  /* 0x0000001f02007819 */ /* 0x000fce00000006ff */
.L_x_337:
[----:B--2---:R2:W3:Y:S02]  /*10c60*/  SYNCS.PHASECHK.TRANS64.TRYWAIT P0, [R3+URZ], R0 ;  /* 0x00000000030075a7 */ /* 0x0044e4000800017f */
[----:B---3--:R-:W-:Y:S05]  /*10c70*/  @!P0 NANOSLEEP.SYNCS 0x989680 ;  /* 0x009896800000895d */ /* 0x008fea0003900000 */
[----:B------:R-:W3:Y:S02]  /*10c80*/  @!P0 SYNCS.PHASECHK.TRANS64 P0, [R3+URZ], R0 ;  /* 0x00000000030085a7 */ /* 0x000ee4000800007f */
[----:B---3--:R-:W-:Y:S05]  /*10c90*/  @!P0 BRA `(.L_x_337) ;  /* 0xfffffffc00f08947 */ /* 0x008fea000383ffff */
.L_x_318:
[----:B------:R-:W-:Y:S05]  /*10ca0*/  BSYNC B0 ;  /* 0x0000000000007941 */ /* 0x000fea0003800000 */
.L_x_317:
[----:B------:R-:W-:Y:S05]  /*10cb0*/  EXIT ;  /* 0x000000000000794d */ /* 0x000fea0003800000 */
.L_x_22:
[----:B-1----:R-:W-:-:S04]  /*10cc0*/  IMAD.U32 R3, RZ, RZ, UR6 ;  /* 0x00000006ff037e24 */ /* 0x002fc8000f8e00ff */
[----:B------:R1:W2:Y:S03]  /*10cd0*/  SYNCS.PHASECHK.TRANS64.TRYWAIT P0, [R3+URZ], R0 ;  /* 0x00000000030075a7 */ /* 0x0002a6000800017f */
[----:B--2---:R-:W-:Y:S05]  /*10ce0*/  @!P0 NANOSLEEP.SYNCS 0x989680 ;  /* 0x009896800000895d */ /* 0x004fea0003900000 */
[----:B------:R-:W2:Y:S02]  /*10cf0*/  @!P0 SYNCS.PHASECHK.TRANS64 P0, [R3+URZ], R0 ;  /* 0x00000000030085a7 */ /* 0x000ea4000800007f */
[----:B--2---:R-:W-:Y:S05]  /*10d00*/  @!P0 BRA `(.L_x_22) ;  /* 0xfffffffc00ec8947 */ /* 0x004fea000383ffff */
[----:B------:R-:W-:Y:S05]  /*10d10*/  BRA `(.L_x_21) ;  /* 0xffffff1000c07947 */ /* 0x000fea000383ffff */
.L_x_28:
[----:B-----5:R1:W-:Y:S02]  /*10d20*/  STL [R1+0x90], R0 ;  /* 0x0000900001007387 */ /* 0x0203e40000100800 */
[----:B-1----:R-:W-:-:S04]  /*10d30*/  IMAD.U32 R0, RZ, RZ, UR9 ;  /* 0x00000009ff007e24 */ /* 0x002fc8000f8e00ff */
[----:B------:R1:W3:Y:S03]  /*10d40*/  SYNCS.PHASECHK.TRANS64.TRYWAIT P0, [R0+URZ], R229 ;  /* 0x000000e5000075a7 */ /* 0x0002e6000800017f */
[----:B---3--:R-:W-:Y:S05]  /*10d50*/  @!P0 NANOSLEEP.SYNCS 0x989680 ;  /* 0x009896800000895d */ /* 0x008fea0003900000 */
[----:B------:R1:W3:Y:S02]  /*10d60*/  @!P0 SYNCS.PHASECHK.TRANS64 P0, [R0+URZ], R229 ;  /* 0x000000e5000085a7 */ /* 0x0002e4000800007f */
[----:B-1----:R1:W5:Y:S02]  /*10d70*/  LDL.LU R0, [R1+0x90] ;  /* 0x0000900001007983 */ /* 0x0023640000300800 */
[----:B-1-3--:R-:W-:Y:S05]  /*10d80*/  @!P0 BRA `(.L_x_28) ;  /* 0xfffffffc00e48947 */ /* 0x00afea000383ffff */
[----:B------:R-:W-:Y:S05]  /*10d90*/  BRA `(.L_x_27) ;  /* 0xffffff2400207947 */ /* 0x000fea000383ffff */
.L_x_305:
[----:B------:R-:W-:Y:S01]  /*10da0*/  BSSY B1, `(.L_x_338) ;  /* 0x0000006000017945 */ /* 0x000fe20003800000 */
[----:B------:R-:W-:-:S07]  /*10db0*/  IMAD.MOV.U32 R2, RZ, RZ, -0x1 ;  /* 0xffffffffff027424 */ /* 0x000fce00078e00ff */
[----:B------:R-:W-:Y:S05]  /*10dc0*/  WARPSYNC.COLLECTIVE R2, `(.L_x_339) ;  /* 0x00000000020c7348 */ /* 0x000fea0003c00000 */
[----:B------:R-:W-:Y:S02]  /*10dd0*/  ELECT P0, UR62, PT ;  /* 0x00000000003e782f */ /* 0x000fe40003800000 */
[----:B------:R-:W-:Y:S01]  /*10de0*/  MOV R2, UR62 ;  /* 0x0000003e00027c02 */ /* 0x000fe20008000f00 */
[----:B------:R-:W-:Y:S10]  /*10df0*/  ENDCOLLECTIVE ;  /* 0x000000000000791b */ /* 0x000ff40003800000 */
.L_x_339:
[----:B------:R-:W-:Y:S05]  /*10e00*/  BSYNC B1 ;  /* 0x0000000000017941 */ /* 0x000fea0003800000 */
.L_x_338:
[----:B------:R-:W-:Y:S05]  /*10e10*/  BRA `(.L_x_340) ;  /* 0xffffffe8000c7947 */ /* 0x000fea000383ffff */
.L_x_308:
[----:B0-----:R0:W2:Y:S02]  /*10e20*/  SYNCS.PHASECHK.TRANS64.TRYWAIT P0, [R11+URZ+0x90], R4 ;  /* 0x000090040b0075a7 */ /* 0x0010a4000800017f */
[----:B--2---:R-:W-:Y:S05]  /*10e30*/  @!P0 NANOSLEEP.SYNCS 0x989680 ;  /* 0x009896800000895d */ /* 0x004fea0003900000 */
[----:B------:R-:W2:Y:S02]  /*10e40*/  @!P0 SYNCS.PHASECHK.TRANS64 P0, [R11+URZ+0x90], R4 ;  /* 0x000090040b0085a7 */ /* 0x000ea4000800007f */
[----:B--2---:R-:W-:Y:S05]  /*10e50*/  @!P0 BRA `(.L_x_308) ;  /* 0xfffffffc00f08947 */ /* 0x004fea000383ffff */
[----:B------:R-:W-:Y:S05]  /*10e60*/  BRA `(.L_x_341) ;  /* 0xffffffe8004c7947 */ /* 0x000fea000383ffff */
.L_x_316:
[----:B------:R-:W-:Y:S01]  /*10e70*/  BSSY B0, `(.L_x_342) ;  /* 0x0000006000007945 */ /* 0x000fe20003800000 */
[----:B------:R-:W-:-:S07]  /*10e80*/  IMAD.MOV.U32 R2, RZ, RZ, -0x1 ;  /* 0xffffffffff027424 */ /* 0x000fce00078e00ff */
[----:B------:R-:W-:Y:S05]  /*10e90*/  WARPSYNC.COLLECTIVE R2, `(.L_x_343) ;  /* 0x00000000020c7348 */ /* 0x000fea0003c00000 */
[----:B------:R-:W-:Y:S02]  /*10ea0*/  ELECT P0, UR62, PT ;  /* 0x00000000003e782f */ /* 0x000fe40003800000 */
[----:B------:R-:W-:Y:S01]  /*10eb0*/  MOV R2, UR62 ;  /* 0x0000003e00027c02 */ /* 0x000fe20008000f00 */
[----:B------:R-:W-:Y:S10]  /*10ec0*/  ENDCOLLECTIVE ;  /* 0x000000000000791b */ /* 0x000ff40003800000 */
.L_x_343:
[----:B------:R-:W-:Y:S05]  /*10ed0*/  BSYNC B0 ;  /* 0x0000000000007941 */ /* 0x000fea0003800000 */
.L_x_342:
[----:B------:R-:W-:Y:S05]  /*10ee0*/  BRA `(.L_x_344) ;  /* 0xfffffff000c47947 */ /* 0x000fea000383ffff */
.L_x_320:
[----:B0-----:R0:W1:Y:S02]  /*10ef0*/  SYNCS.PHASECHK.TRANS64.TRYWAIT P0, [R7+URZ], R2 ;  /* 0x00000002070075a7 */ /* 0x001064000800017f */
[----:B-1----:R-:W-:Y:S05]  /*10f00*/  @!P0 NANOSLEEP.SYNCS 0x989680 ;  /* 0x009896800000895d */ /* 0x002fea0003900000 */
[----:B------:R-:W1:Y:S02]  /*10f10*/  @!P0 SYNCS.PHASECHK.TRANS64 P0, [R7+URZ], R2 ;  /* 0x00000002070085a7 */ /* 0x000e64000800007f */
[----:B-1----:R-:W-:Y:S05]  /*10f20*/  @!P0 BRA `(.L_x_320) ;  /* 0xfffffffc00f08947 */ /* 0x002fea000383ffff */
[----:B------:R-:W-:Y:S05]  /*10f30*/  BRA `(.L_x_345) ;  /* 0xfffffff400087947 */ /* 0x000fea000383ffff */
.L_x_321:
[----:B0-----:R0:W1:Y:S02]  /*10f40*/  SYNCS.PHASECHK.TRANS64.TRYWAIT P0, [R9+URZ], R4 ;  /* 0x00000004090075a7 */ /* 0x001064000800017f */
[----:B-1----:R-:W-:Y:S05]  /*10f50*/  @!P0 NANOSLEEP.SYNCS 0x989680 ;  /* 0x009896800000895d */ /* 0x002fea0003900000 */
[----:B------:R-:W1:Y:S02]  /*10f60*/  @!P0 SYNCS.PHASECHK.TRANS64 P0, [R9+URZ], R4 ;  /* 0x00000004090085a7 */ /* 0x000e64000800007f */
[----:B-1----:R-:W-:Y:S05]  /*10f70*/  @!P0 BRA `(.L_x_321) ;  /* 0xfffffffc00f08947 */ /* 0x002fea000383ffff */
[----:B------:R-:W-:Y:S05]  /*10f80*/  BRA `(.L_x_346) ;  /* 0xfffffff400187947 */ /* 0x000fea000383ffff */
.L_x_322:
[----:B0-----:R0:W1:Y:S02]  /*10f90*/  SYNCS.PHASECHK.TRANS64.TRYWAIT P0, [R6+URZ], R5 ;  /* 0x00000005060075a7 */ /* 0x001064000800017f */
[----:B-1----:R-:W-:Y:S05]  /*10fa0*/  @!P0 NANOSLEEP.SYNCS 0x989680 ;  /* 0x009896800000895d */ /* 0x002fea0003900000 */
[----:B------:R-:W1:Y:S02]  /*10fb0*/  @!P0 SYNCS.PHASECHK.TRANS64 P0, [R6+URZ], R5 ;  /* 0x00000005060085a7 */ /* 0x000e64000800007f */
[----:B-1----:R-:W-:Y:S05]  /*10fc0*/  @!P0 BRA `(.L_x_322) ;  /* 0xfffffffc00f08947 */ /* 0x002fea000383ffff */
[----:B------:R-:W-:Y:S05]  /*10fd0*/  BRA `(.L_x_347) ;  /* 0xfffffff400287947 */ /* 0x000fea000383ffff */
.L_x_323:
[----:B0-----:R0:W1:Y:S02]  /*10fe0*/  SYNCS.PHASECHK.TRANS64.TRYWAIT P0, [R9+URZ], R4 ;  /* 0x00000004090075a7 */ /* 0x001064000800017f */
[----:B-1----:R-:W-:Y:S05]  /*10ff0*/  @!P0 NANOSLEEP.SYNCS 0x989680 ;  /* 0x009896800000895d */ /* 0x002fea0003900000 */
[----:B------:R-:W1:Y:S02]  /*11000*/  @!P0 SYNCS.PHASECHK.TRANS64 P0, [R9+URZ], R4 ;  /* 0x00000004090085a7 */ /* 0x000e64000800007f */
[----:B-1----:R-:W-:Y:S05]  /*11010*/  @!P0 BRA `(.L_x_323) ;  /* 0xfffffffc00f08947 */ /* 0x002fea000383ffff */
[----:B------:R-:W-:Y:S05]  /*11020*/  BRA `(.L_x_348) ;  /* 0xfffffff400387947 */ /* 0x000fea000383ffff */
.L_x_324:
[----:B0-----:R0:W1:Y:S02]  /*11030*/  SYNCS.PHASECHK.TRANS64.TRYWAIT P0, [R6+URZ], R5 ;  /* 0x00000005060075a7 */ /* 0x001064000800017f */
[----:B-1----:R-:W-:Y:S05]  /*11040*/  @!P0 NANOSLEEP.SYNCS 0x989680 ;  /* 0x009896800000895d */ /* 0x002fea0003900000 */
[----:B------:R-:W1:Y:S02]  /*11050*/  @!P0 SYNCS.PHASECHK.TRANS64 P0, [R6+URZ], R5 ;  /* 0x00000005060085a7 */ /* 0x000e64000800007f */
[----:B-1----:R-:W-:Y:S05]  /*11060*/  @!P0 BRA `(.L_x_324) ;  /* 0xfffffffc00f08947 */ /* 0x002fea000383ffff */
[----:B------:R-:W-:Y:S05]  /*11070*/  BRA `(.L_x_349) ;  /* 0xfffffff400487947 */ /* 0x000fea000383ffff */
.L_x_325:
[----:B0-----:R0:W1:Y:S02]  /*11080*/  SYNCS.PHASECHK.TRANS64.TRYWAIT P0, [R9+URZ], R4 ;  /* 0x00000004090075a7 */ /* 0x001064000800017f */
[----:B-1----:R-:W-:Y:S05]  /*11090*/  @!P0 NANOSLEEP.SYNCS 0x989680 ;  /* 0x009896800000895d */ /* 0x002fea0003900000 */
[----:B------:R-:W1:Y:S02]  /*110a0*/  @!P0 SYNCS.PHASECHK.TRANS64 P0, [R9+URZ], R4 ;  /* 0x00000004090085a7 */ /* 0x000e64000800007f */
[----:B-1----:R-:W-:Y:S05]  /*110b0*/  @!P0 BRA `(.L_x_325) ;  /* 0xfffffffc00f08947 */ /* 0x002fea000383ffff */
[----:B------:R-:W-:Y:S05]  /*110c0*/  BRA `(.L_x_350) ;  /* 0xfffffff400587947 */ /* 0x000fea000383ffff */
.L_x_326:
[----:B0-----:R0:W1:Y:S02]  /*110d0*/  SYNCS.PHASECHK.TRANS64.TRYWAIT P0, [R6+URZ], R5 ;  /* 0x00000005060075a7 */ /* 0x001064000800017f */
[----:B-1----:R-:W-:Y:S05]  /*110e0*/  @!P0 NANOSLEEP.SYNCS 0x989680 ;  /* 0x009896800000895d */ /* 0x002fea0003900000 */
[----:B------:R-:W1:Y:S02]  /*110f0*/  @!P0 SYNCS.PHASECHK.TRANS64 P0, [R6+URZ], R5 ;  /* 0x00000005060085a7 */ /* 0x000e64000800007f */
[----:B-1----:R-:W-:Y:S05]  /*11100*/  @!P0 BRA `(.L_x_326) ;  /* 0xfffffffc00f08947 */ /* 0x002fea000383ffff */
[----:B------:R-:W-:Y:S05]  /*11110*/  BRA `(.L_x_351) ;  /* 0xfffffff400687947 */ /* 0x000fea000383ffff */
.L_x_327:
[----:B0-----:R0:W1:Y:S02]  /*11120*/  SYNCS.PHASECHK.TRANS64.TRYWAIT P0, [R9+URZ], R4 ;  /* 0x00000004090075a7 */ /* 0x001064000800017f */
[----:B-1----:R-:W-:Y:S05]  /*11130*/  @!P0 NANOSLEEP.SYNCS 0x989680 ;  /* 0x009896800000895d */ /* 0x002fea0003900000 */
[----:B------:R-:W1:Y:S02]  /*11140*/  @!P0 SYNCS.PHASECHK.TRANS64 P0, [R9+URZ], R4 ;  /* 0x00000004090085a7 */ /* 0x000e64000800007f */
[----:B-1----:R-:W-:Y:S05]  /*11150*/  @!P0 BRA `(.L_x_327) ;  /* 0xfffffffc00f08947 */ /* 0x002fea000383ffff */
[----:B------:R-:W-:Y:S05]  /*11160*/  BRA `(.L_x_352) ;  /* 0xfffffff400787947 */ /* 0x000fea000383ffff */
.L_x_328:
[----:B0-----:R0:W1:Y:S02]  /*11170*/  SYNCS.PHASECHK.TRANS64.TRYWAIT P0, [R6+URZ], R5 ;  /* 0x00000005060075a7 */ /* 0x001064000800017f */
[----:B-1----:R-:W-:Y:S05]  /*11180*/  @!P0 NANOSLEEP.SYNCS 0x989680 ;  /* 0x009896800000895d */ /* 0x002fea0003900000 */
[----:B------:R-:W1:Y:S02]  /*11190*/  @!P0 SYNCS.PHASECHK.TRANS64 P0, [R6+URZ], R5 ;  /* 0x00000005060085a7 */ /* 0x000e64000800007f */
[----:B-1----:R-:W-:Y:S05]  /*111a0*/  @!P0 BRA `(.L_x_328) ;  /* 0xfffffffc00f08947 */ /* 0x002fea000383ffff */
[----:B------:R-:W-:Y:S05]  /*111b0*/  BRA `(.L_x_353) ;  /* 0xfffffff400887947 */ /* 0x000fea000383ffff */
.L_x_329:
[----:B0-----:R0:W1:Y:S02]  /*111c0*/  SYNCS.PHASECHK.TRANS64.TRYWAIT P0, [R9+URZ], R4 ;  /* 0x00000004090075a7 */ /* 0x001064000800017f */
[----:B-1----:R-:W-:Y:S05]  /*111d0*/  @!P0 NANOSLEEP.SYNCS 0x989680 ;  /* 0x009896800000895d */ /* 0x002fea0003900000 */
[----:B------:R-:W1:Y:S02]  /*111e0*/  @!P0 SYNCS.PHASECHK.TRANS64 P0, [R9+URZ], R4 ;  /* 0x00000004090085a7 */ /* 0x000e64000800007f */
[----:B-1----:R-:W-:Y:S05]  /*111f0*/  @!P0 BRA `(.L_x_329) ;  /* 0xfffffffc00f08947 */ /* 0x002fea000383ffff */
[----:B------:R-:W-:Y:S05]  /*11200*/  BRA `(.L_x_354) ;  /* 0xfffffff400987947 */ /* 0x000fea000383ffff */
.L_x_330:
[----:B0-----:R0:W1:Y:S02]  /*11210*/  SYNCS.PHASECHK.TRANS64.TRYWAIT P0, [R6+URZ], R5 ;  /* 0x00000005060075a7 */ /* 0x001064000800017f */
[----:B-1----:R-:W-:Y:S05]  /*11220*/  @!P0 NANOSLEEP.SYNCS 0x989680 ;  /* 0x009896800000895d */ /* 0x002fea0003900000 */
[----:B------:R-:W1:Y:S02]  /*11230*/  @!P0 SYNCS.PHASECHK.TRANS64 P0, [R6+URZ], R5 ;  /* 0x00000005060085a7 */ /* 0x000e64000800007f */
[----:B-1----:R-:W-:Y:S05]  /*11240*/  @!P0 BRA `(.L_x_330) ;  /* 0xfffffffc00f08947 */ /* 0x002fea000383ffff */
[----:B------:R-:W-:Y:S05]  /*11250*/  BRA `(.L_x_355) ;  /* 0xfffffff400a87947 */ /* 0x000fea000383ffff */
.L_x_331:
[----:B0-----:R0:W1:Y:S02]  /*11260*/  SYNCS.PHASECHK.TRANS64.TRYWAIT P0, [R9+URZ], R4 ;  /* 0x00000004090075a7 */ /* 0x001064000800017f */
[----:B-1----:R-:W-:Y:S05]  /*11270*/  @!P0 NANOSLEEP.SYNCS 0x989680 ;  /* 0x009896800000895d */ /* 0x002fea0003900000 */
[----:B------:R-:W1:Y:S02]  /*11280*/  @!P0 SYNCS.PHASECHK.TRANS64 P0, [R9+URZ], R4 ;  /* 0x00000004090085a7 */ /* 0x000e64000800007f */
[----:B-1----:R-:W-:Y:S05]  /*11290*/  @!P0 BRA `(.L_x_331) ;  /* 0xfffffffc00f08947 */ /* 0x002fea000383ffff */
[----:B------:R-:W-:Y:S05]  /*112a0*/  BRA `(.L_x_356) ;  /* 0xfffffff400b87947 */ /* 0x000fea000383ffff */
.L_x_332:
[----:B0-----:R0:W1:Y:S02]  /*112b0*/  SYNCS.PHASECHK.TRANS64.TRYWAIT P0, [R6+URZ], R5 ;  /* 0x00000005060075a7 */ /* 0x001064000800017f */
[----:B-1----:R-:W-:Y:S05]  /*112c0*/  @!P0 NANOSLEEP.SYNCS 0x989680 ;  /* 0x009896800000895d */ /* 0x002fea0003900000 */
[----:B------:R-:W1:Y:S02]  /*112d0*/  @!P0 SYNCS.PHASECHK.TRANS64 P0, [R6+URZ], R5 ;  /* 0x00000005060085a7 */ /* 0x000e64000800007f */
[----:B-1----:R-:W-:Y:S05]  /*112e0*/  @!P0 BRA `(.L_x_332) ;  /* 0xfffffffc00f08947 */ /* 0x002fea000383ffff */
[----:B------:R-:W-:Y:S05]  /*112f0*/  BRA `(.L_x_357) ;  /* 0xfffffff400c87947 */ /* 0x000fea000383ffff */
.L_x_333:
[----:B0-----:R0:W1:Y:S02]  /*11300*/  SYNCS.PHASECHK.TRANS64.TRYWAIT P0, [R9+URZ], R4 ;  /* 0x00000004090075a7 */ /* 0x001064000800017f */
[----:B-1----:R-:W-:Y:S05]  /*11310*/  @!P0 NANOSLEEP.SYNCS 0x989680 ;  /* 0x009896800000895d */ /* 0x002fea0003900000 */
[----:B------:R-:W1:Y:S02]  /*11320*/  @!P0 SYNCS.PHASECHK.TRANS64 P0, [R9+URZ], R4 ;  /* 0x00000004090085a7 */ /* 0x000e64000800007f */
[----:B-1----:R-:W-:Y:S05]  /*11330*/  @!P0 BRA `(.L_x_333) ;  /* 0xfffffffc00f08947 */ /* 0x002fea000383ffff */
[----:B------:R-:W-:Y:S05]  /*11340*/  BRA `(.L_x_358) ;  /* 0xfffffff400d87947 */ /* 0x000fea000383ffff */
.L_x_334:
[----:B0-----:R0:W1:Y:S02]  /*11350*/  SYNCS.PHASECHK.TRANS64.TRYWAIT P0, [R6+URZ], R5 ;  /* 0x00000005060075a7 */ /* 0x001064000800017f */
[----:B-1----:R-:W-:Y:S05]  /*11360*/  @!P0 NANOSLEEP.SYNCS 0x989680 ;  /* 0x009896800000895d */ /* 0x002fea0003900000 */
[----:B------:R-:W1:Y:S02]  /*11370*/  @!P0 SYNCS.PHASECHK.TRANS64 P0, [R6+URZ], R5 ;  /* 0x00000005060085a7 */ /* 0x000e64000800007f */
[----:B-1----:R-:W-:Y:S05]  /*11380*/  @!P0 BRA `(.L_x_334) ;  /* 0xfffffffc00f08947 */ /* 0x002fea000383ffff */
[----:B------:R-:W-:Y:S05]  /*11390*/  BRA `(.L_x_359) ;  /* 0xfffffff400e87947 */ /* 0x000fea000383ffff */
.L_x_335:
[----:B0-----:R0:W1:Y:S02]  /*113a0*/  SYNCS.PHASECHK.TRANS64.TRYWAIT P0, [R9+URZ], R4 ;  /* 0x00000004090075a7 */ /* 0x001064000800017f */
[----:B-1----:R-:W-:Y:S05]  /*113b0*/  @!P0 NANOSLEEP.SYNCS 0x989680 ;  /* 0x009896800000895d */ /* 0x002fea0003900000 */
[----:B------:R-:W1:Y:S02]  /*113c0*/  @!P0 SYNCS.PHASECHK.TRANS64 P0, [R9+URZ], R4 ;  /* 0x00000004090085a7 */ /* 0x000e64000800007f */
[----:B-1----:R-:W-:Y:S05]  /*113d0*/  @!P0 BRA `(.L_x_335) ;  /* 0xfffffffc00f08947 */ /* 0x002fea000383ffff */
[----:B------:R-:W-:Y:S05]  /*113e0*/  BRA `(.L_x_360) ;  /* 0xfffffff400f87947 */ /* 0x000fea000383ffff */
.L_x_336:
[----:B-1----:R1:W2:Y:S02]  /*113f0*/  SYNCS.PHASECHK.TRANS64.TRYWAIT P0, [R6+URZ], R5 ;  /* 0x00000005060075a7 */ /* 0x0022a4000800017f */
[----:B--2---:R-:W-:Y:S05]  /*11400*/  @!P0 NANOSLEEP.SYNCS 0x989680 ;  /* 0x009896800000895d */ /* 0x004fea0003900000 */
[----:B------:R-:W2:Y:S02]  /*11410*/  @!P0 SYNCS.PHASECHK.TRANS64 P0, [R6+URZ], R5 ;  /* 0x00000005060085a7 */ /* 0x000ea4000800007f */
[----:B--2---:R-:W-:Y:S05]  /*11420*/  @!P0 BRA `(.L_x_336) ;  /* 0xfffffffc00f08947 */ /* 0x004fea000383ffff */
[----:B------:R-:W-:Y:S05]  /*11430*/  BRA `(.L_x_361) ;  /* 0xfffffff800007947 */ /* 0x000fea000383ffff */
.L_x_362:
[----:B------:R-:W-:-:S00]  /*11440*/  BRA `(.L_x_362) ;  /* 0xfffffffc00fc7947 */ /* 0x000fc0000383ffff */
[----:B------:R-:W-:-:S00]  /*11450*/  NOP ;  /* 0x0000000000007918 */ /* 0x000fc00000000000 */
        /* <DEDUP_REMOVED lines=10> */
.L_x_363:


//--------------------- .nv.shared._ZN7cutlass13device_kernelINS_4gemm6kernel13GemmUniversalIN4cute5tupleIJiiiiEEENS1_10collective13CollectiveMmaINS1_37MainloopSm90TmaGmmaWarpSpecializedFP8ILi18ENS5_IJNS4_1CILi2EEESB_NSA_ILi1EEEEEENS1_35KernelTmaWarpSpecializedCooperativeEEENS5_IJNSA_ILi128EEENSA_ILi256EEENSA_ILi32EEEEEENS_12float_e4m3_tENS5_IJlSC_lEEESK_SL_NS4_8TiledMMAINS4_8MMA_AtomIJNS4_4SM904GMMA31MMA_64x256x32_F32E4M3E4M3_SS_TNILNSP_7ScaleInE1ELSR_1EEEEEENS4_6LayoutINS5_IJSB_SC_SC_EEENS5_IJSC_NSA_ILi0EEESW_EEEEENS5_IJNS4_10UnderscoreESZ_SZ_EEEEENS4_23SM90_TMA_LOAD_MULTICASTENS4_14ComposedLayoutINS4_7SwizzleILi1ELi4ELi3EEENS4_18smem_ptr_flag_bitsILi8EEENSU_INS5_IJNSA_ILi8EEESI_EEENS5_IJSI_SC_EEEEEEEvNS4_8identityES12_S1C_vS1D_EENS_8epilogue10collective6detail29Sm90TmaWarpSpecializedAdapterINS1G_15DefaultEpilogueISK_SL_SL_NS1F_6thread17LinearCombinationISK_Li1EffLNS1K_9ScaleType4KindE0ELNS_15FloatRoundStyleE2ESK_EENS1_15EpilogueDefaultEEEEEvvEEEEvNT_6ParamsE --------------------------
	.section	.nv.shared._ZN7cutlass13device_kernelINS_4gemm6kernel13GemmUniversalIN4cute5tupleIJiiiiEEENS1_10collective13CollectiveMmaINS1_37MainloopSm90TmaGmmaWarpSpecializedFP8ILi18ENS5_IJNS4_1CILi2EEESB_NSA_ILi1EEEEEENS1_35KernelTmaWarpSpecializedCooperativeEEENS5_IJNSA_ILi128EEENSA_ILi256EEENSA_ILi32EEEEEENS_12float_e4m3_tENS5_IJlSC_lEEESK_SL_NS4_8TiledMMAINS4_8MMA_AtomIJNS4_4SM904GMMA31MMA_64x256x32_F32E4M3E4M3_SS_TNILNSP_7ScaleInE1ELSR_1EEEEEENS4_6LayoutINS5_IJSB_SC_SC_EEENS5_IJSC_NSA_ILi0EEESW_EEEEENS5_IJNS4_10UnderscoreESZ_SZ_EEEEENS4_23SM90_TMA_LOAD_MULTICASTENS4_14ComposedLayoutINS4_7SwizzleILi1ELi4ELi3EEENS4_18smem_ptr_flag_bitsILi8EEENSU_INS5_IJNSA_ILi8EEESI_EEENS5_IJSI_SC_EEEEEEEvNS4_8identityES12_S1C_vS1D_EENS_8epilogue10collective6detail29Sm90TmaWarpSpecializedAdapterINS1G_15DefaultEpilogueISK_SL_SL_NS1F_6thread17LinearCombinationISK_Li1EffLNS1K_9ScaleType4KindE0ELNS_15FloatRoundStyleE2ESK_EENS1_15EpilogueDefaultEEEEEvvEEEEvNT_6ParamsE,"aw",@nobits
	.sectionflags	@""
	.align	16
	.zero		1024


//--------------------- .nv.shared.reserved.0     --------------------------
	.section	.nv.shared.reserved.0,"aw",@nobits
	.weak		__nv_reservedSMEM_offset_0_alias
	.size		__nv_reservedSMEM_offset_0_alias, 0, 0
	.other		__nv_reservedSMEM_offset_0_alias,@"STO_CUDA_RESERVED_SHARED STV_DEFAULT"
__nv_reservedSMEM_offset_0_alias:
	.zero		0


//--------------------- .nv.global                --------------------------
	.section	.nv.global,"aw",@nobits
.nv.global:
	.type		_ZN40_INTERNAL_d292b252_4_k_cu_f9a42453_173254cute1_E,@object
	.size		_ZN40_INTERNAL_d292b252_4_k_cu_f9a42453_173254cute1_E,(_ZN40_INTERNAL_d292b252_4_k_cu_f9a42453_173254cuda3std3__45__cpo6cbeginE - _ZN40_INTERNAL_d292b252_4_k_cu_f9a42453_173254cute1_E)
_ZN40_INTERNAL_d292b252_4_k_cu_f9a42453_173254cute1_E:
	.zero		1
	.type		_ZN40_INTERNAL_d292b252_4_k_cu_f9a42453_173254cuda3std3__45__cpo6cbeginE,@object
	.size		_ZN40_INTERNAL_d292b252_4_k_cu_f9a42453_173254cuda3std3__45__cpo6cbeginE,(_ZN40_INTERNAL_d292b252_4_k_cu_f9a42453_173254cuda3std3__48in_placeE - _ZN40_INTERNAL_d292b252_4_k_cu_f9a42453_173254cuda3std3__45__cpo6cbeginE)
_ZN40_INTERNAL_d292b252_4_k_cu_f9a42453_173254cuda3std3__45__cpo6cbeginE:
	.zero		1
	.type		_ZN40_INTERNAL_d292b252_4_k_cu_f9a42453_173254cuda3std3__48in_placeE,@object
	.size		_ZN40_INTERNAL_d292b252_4_k_cu_f9a42453_173254cuda3std3__48in_placeE,(_ZN40_INTERNAL_d292b252_4_k_cu_f9a42453_173254cuda3std6ranges3__45__cpo9iter_moveE - _ZN40_INTERNAL_d292b252_4_k_cu_f9a42453_173254cuda3std3__48in_placeE)
_ZN40_INTERNAL_d292b252_4_k_cu_f9a42453_173254cuda3std3__48in_placeE:
	.zero		1
	.type		_ZN40_INTERNAL_d292b252_4_k_cu_f9a42453_173254cuda3std6ranges3__45__cpo9iter_moveE,@object
	.size		_ZN40_INTERNAL_d292b252_4_k_cu_f9a42453_173254cuda3std6ranges3__45__cpo9iter_moveE,(_ZN40_INTERNAL_d292b252_4_k_cu_f9a42453_173254cuda3std3__45__cpo5beginE - _ZN40_INTERNAL_d292b252_4_k_cu_f9a42453_173254cuda3std6ranges3__45__cpo9iter_moveE)
_ZN40_INTERNAL_d292b252_4_k_cu_f9a42453_173254cuda3std6ranges3__45__cpo9iter_moveE:
	.zero		1
	.type		_ZN40_INTERNAL_d292b252_4_k_cu_f9a42453_173254cuda3std3__45__cpo5beginE,@object
	.size		_ZN40_INTERNAL_d292b252_4_k_cu_f9a42453_173254cuda3std3__45__cpo5beginE,(_ZN40_INTERNAL_d292b252_4_k_cu_f9a42453_173254cuda3std3__442_GLOBAL__N__d292b252_4_k_cu_f9a42453_173256ignoreE - _ZN40_INTERNAL_d292b252_4_k_cu_f9a42453_173254cuda3std3__45__cpo5beginE)
_ZN40_INTERNAL_d292b252_4_k_cu_f9a42453_173254cuda3std3__45__cpo5beginE:
	.zero		1
	.type		_ZN40_INTERNAL_d292b252_4_k_cu_f9a42453_173254cuda3std3__442_GLOBAL__N__d292b252_4_k_cu_f9a42453_173256ignoreE,@object
	.size		_ZN40_INTERNAL_d292b252_4_k_cu_f9a42453_173254cuda3std3__442_GLOBAL__N__d292b252_4_k_cu_f9a42453_173256ignoreE,(_ZN40_INTERNAL_d292b252_4_k_cu_f9a42453_173254cute7productE - _ZN40_INTERNAL_d292b252_4_k_cu_f9a42453_173254cuda3std3__442_GLOBAL__N__d292b252_4_k_cu_f9a42453_173256ignoreE)
_ZN40_INTERNAL_d292b252_4_k_cu_f9a42453_173254cuda3std3__442_GLOBAL__N__d292b252_4_k_cu_f9a42453_173256ignoreE:
	.zero		1
	.type		_ZN40_INTERNAL_d292b252_4_k_cu_f9a42453_173254cute7productE,@object
	.size		_ZN40_INTERNAL_d292b252_4_k_cu_f9a42453_173254cute7productE,(_ZN40_INTERNAL_d292b252_4_k_cu_f9a42453_173254cuda3std3__45__cpo3endE - _ZN40_INTERNAL_d292b252_4_k_cu_f9a42453_173254cute7productE)
_ZN40_INTERNAL_d292b252_4_k_cu_f9a42453_173254cute7productE:
	.zero		1
	.type		_ZN40_INTERNAL_d292b252_4_k_cu_f9a42453_173254cuda3std3__45__cpo3endE,@object
	.size		_ZN40_INTERNAL_d292b252_4_k_cu_f9a42453_173254cuda3std3__45__cpo3endE,(_ZN40_INTERNAL_d292b252_4_k_cu_f9a42453_173254cuda3std3__419piecewise_constructE - _ZN40_INTERNAL_d292b252_4_k_cu_f9a42453_173254cuda3std3__45__cpo3endE)
_ZN40_INTERNAL_d292b252_4_k_cu_f9a42453_173254cuda3std3__45__cpo3endE:
	.zero		1
	.type		_ZN40_INTERNAL_d292b252_4_k_cu_f9a42453_173254cuda3std3__419piecewise_constructE,@object
	.size		_ZN40_INTERNAL_d292b252_4_k_cu_f9a42453_173254cuda3std3__419piecewise_constructE,(_ZN40_INTERNAL_d292b252_4_k_cu_f9a42453_173254cuda3std3__45__cpo4cendE - _ZN40_INTERNAL_d292b252_4_k_cu_f9a42453_173254cuda3std3__419piecewise_constructE)
_ZN40_INTERNAL_d292b252_4_k_cu_f9a42453_173254cuda3std3__419piecewise_constructE:
	.zero		1
	.type		_ZN40_INTERNAL_d292b252_4_k_cu_f9a42453_173254cuda3std3__45__cpo4cendE,@object
	.size		_ZN40_INTERNAL_d292b252_4_k_cu_f9a42453_173254cuda3std3__45__cpo4cendE,(_ZN40_INTERNAL_d292b252_4_k_cu_f9a42453_173254cuda3std6ranges3__45__cpo4swapE - _ZN40_INTERNAL_d292b252_4_k_cu_f9a42453_173254cuda3std3__45__cpo4cendE)
_ZN40_INTERNAL_d292b252_4_k_cu_f9a42453_173254cuda3std3__45__cpo4cendE:
	.zero		1
	.type		_ZN40_INTERNAL_d292b252_4_k_cu_f9a42453_173254cuda3std6ranges3__45__cpo4swapE,@object
	.size		_ZN40_INTERNAL_d292b252_4_k_cu_f9a42453_173254cuda3std6ranges3__45__cpo4swapE,(.L_7 - _ZN40_INTERNAL_d292b252_4_k_cu_f9a42453_173254cuda3std6ranges3__45__cpo4swapE)
_ZN40_INTERNAL_d292b252_4_k_cu_f9a42453_173254cuda3std6ranges3__45__cpo4swapE:
	.zero		1
.L_7:


//--------------------- .nv.constant0._ZN7cutlass13device_kernelINS_4gemm6kernel13GemmUniversalIN4cute5tupleIJiiiiEEENS1_10collective13CollectiveMmaINS1_37MainloopSm90TmaGmmaWarpSpecializedFP8ILi18ENS5_IJNS4_1CILi2EEESB_NSA_ILi1EEEEEENS1_35KernelTmaWarpSpecializedCooperativeEEENS5_IJNSA_ILi128EEENSA_ILi256EEENSA_ILi32EEEEEENS_12float_e4m3_tENS5_IJlSC_lEEESK_SL_NS4_8TiledMMAINS4_8MMA_AtomIJNS4_4SM904GMMA31MMA_64x256x32_F32E4M3E4M3_SS_TNILNSP_7ScaleInE1ELSR_1EEEEEENS4_6LayoutINS5_IJSB_SC_SC_EEENS5_IJSC_NSA_ILi0EEESW_EEEEENS5_IJNS4_10UnderscoreESZ_SZ_EEEEENS4_23SM90_TMA_LOAD_MULTICASTENS4_14ComposedLayoutINS4_7SwizzleILi1ELi4ELi3EEENS4_18smem_ptr_flag_bitsILi8EEENSU_INS5_IJNSA_ILi8EEESI_EEENS5_IJSI_SC_EEEEEEEvNS4_8identityES12_S1C_vS1D_EENS_8epilogue10collective6detail29Sm90TmaWarpSpecializedAdapterINS1G_15DefaultEpilogueISK_SL_SL_NS1F_6thread17LinearCombinationISK_Li1EffLNS1K_9ScaleType4KindE0ELNS_15FloatRoundStyleE2ESK_EENS1_15EpilogueDefaultEEEEEvvEEEEvNT_6ParamsE --------------------------
	.section	.nv.constant0._ZN7cutlass13device_kernelINS_4gemm6kernel13GemmUniversalIN4cute5tupleIJiiiiEEENS1_10collective13CollectiveMmaINS1_37MainloopSm90TmaGmmaWarpSpecializedFP8ILi18ENS5_IJNS4_1CILi2EEESB_NSA_ILi1EEEEEENS1_35KernelTmaWarpSpecializedCooperativeEEENS5_IJNSA_ILi128EEENSA_ILi256EEENSA_ILi32EEEEEENS_12float_e4m3_tENS5_IJlSC_lEEESK_SL_NS4_8TiledMMAINS4_8MMA_AtomIJNS4_4SM904GMMA31MMA_64x256x32_F32E4M3E4M3_SS_TNILNSP_7ScaleInE1ELSR_1EEEEEENS4_6LayoutINS5_IJSB_SC_SC_EEENS5_IJSC_NSA_ILi0EEESW_EEEEENS5_IJNS4_10UnderscoreESZ_SZ_EEEEENS4_23SM90_TMA_LOAD_MULTICASTENS4_14ComposedLayoutINS4_7SwizzleILi1ELi4ELi3EEENS4_18smem_ptr_flag_bitsILi8EEENSU_INS5_IJNSA_ILi8EEESI_EEENS5_IJSI_SC_EEEEEEEvNS4_8identityES12_S1C_vS1D_EENS_8epilogue10collective6detail29Sm90TmaWarpSpecializedAdapterINS1G_15DefaultEpilogueISK_SL_SL_NS1F_6thread17LinearCombinationISK_Li1EffLNS1K_9ScaleType4KindE0ELNS_15FloatRoundStyleE2ESK_EENS1_15EpilogueDefaultEEEEEvvEEEEvNT_6ParamsE,"a",@progbits
	.sectionflags	@""
	.align	4
.nv.constant0._ZN7cutlass13device_kernelINS_4gemm6kernel13GemmUniversalIN4cute5tupleIJiiiiEEENS1_10collective13CollectiveMmaINS1_37MainloopSm90TmaGmmaWarpSpecializedFP8ILi18ENS5_IJNS4_1CILi2EEESB_NSA_ILi1EEEEEENS1_35KernelTmaWarpSpecializedCooperativeEEENS5_IJNSA_ILi128EEENSA_ILi256EEENSA_ILi32EEEEEENS_12float_e4m3_tENS5_IJlSC_lEEESK_SL_NS4_8TiledMMAINS4_8MMA_AtomIJNS4_4SM904GMMA31MMA_64x256x32_F32E4M3E4M3_SS_TNILNSP_7ScaleInE1ELSR_1EEEEEENS4_6LayoutINS5_IJSB_SC_SC_EEENS5_IJSC_NSA_ILi0EEESW_EEEEENS5_IJNS4_10UnderscoreESZ_SZ_EEEEENS4_23SM90_TMA_LOAD_MULTICASTENS4_14ComposedLayoutINS4_7SwizzleILi1ELi4ELi3EEENS4_18smem_ptr_flag_bitsILi8EEENSU_INS5_IJNSA_ILi8EEESI_EEENS5_IJSI_SC_EEEEEEEvNS4_8identityES12_S1C_vS1D_EENS_8epilogue10collective6detail29Sm90TmaWarpSpecializedAdapterINS1G_15DefaultEpilogueISK_SL_SL_NS1F_6thread17LinearCombinationISK_Li1EffLNS1K_9ScaleType4KindE0ELNS_15FloatRoundStyleE2ESK_EENS1_15EpilogueDefaultEEEEEvvEEEEvNT_6ParamsE:
	.zero		1664


//--------------------- SYMBOLS --------------------------

	.type		.nv.reservedSmem.offset0,@object
	.size		.nv.reservedSmem.offset0,0x4
